def attn_fwd(
    Q,
    K,
    V,
    Out,
    Lse,
    sm_scale,
    stride_qz,
    stride_qh,
    stride_qm,
    stride_qk,
    stride_kz,
    stride_kh,
    stride_kn,
    stride_kk,
    stride_vz,
    stride_vh,
    stride_vn,
    stride_vk,
    stride_oz,
    stride_oh,
    stride_om,
    stride_ok,
    seqlen_q,
    seqlen_k,
    BLOCK_M: tl.constexpr,
    BLOCK_N: tl.constexpr,
    HEAD_DIM: tl.constexpr,
    CAUSAL: tl.constexpr,
):
    start_m = tl.program_id(0)
    off_hz = tl.program_id(1)
    q_off = off_hz * stride_qh
    k_off = off_hz * stride_kh
    v_off = off_hz * stride_vh
    offs_m = start_m * BLOCK_M + tl.arange(0, BLOCK_M)
    offs_d = tl.arange(0, HEAD_DIM)
    offs_n = tl.arange(0, BLOCK_N)
    q_ptrs = Q + q_off + offs_m[:, None] * stride_qm + offs_d[None, :] * stride_qk
    k_ptrs = K + k_off + offs_d[:, None] * stride_kk + offs_n[None, :] * stride_kn
    v_ptrs = V + v_off + offs_n[:, None] * stride_vn + offs_d[None, :] * stride_vk
    m_i = tl.full([BLOCK_M], float("-inf"), dtype=tl.float32)
    l_i = tl.zeros([BLOCK_M], dtype=tl.float32) + 1.0
    acc = tl.zeros([BLOCK_M, HEAD_DIM], dtype=tl.float32)
    q = tl.load(q_ptrs)
    acc, l_i, m_i = _attn_fwd_inner(
        acc,
        l_i,
        m_i,
        q,
        k_ptrs,
        v_ptrs,
        sm_scale,
        stride_kn,
        stride_vn,
        start_m,
        seqlen_k,
        BLOCK_M,
        BLOCK_N,
        HEAD_DIM,
        CAUSAL,
    )
    acc = acc / l_i[:, None]
    lse = m_i + tl.math.log2(l_i) / 1.4426950408889634
    o_ptrs = (
        Out
        + off_hz * stride_oh
        + offs_m[:, None] * stride_om
        + offs_d[None, :] * stride_ok
    )
    tl.store(o_ptrs, acc.to(Out.dtype.element_ty))
    tl.store(Lse + off_hz * seqlen_q + offs_m, lse)

# config = {"BLOCK_M": 128, "BLOCK_N": 64, "HEAD_DIM": 64, "arch": "sm_90", "causal": false, "dtype": "fp16", "num_stages": 3, "num_warps": 4}
# arch = sm_90


// ===== COMPILED SASS (sm_90a) =====

	.target	sm_90a

	.elftype	@"ET_EXEC"


//--------------------- .note.nv.tkinfo           --------------------------
	.section	.note.nv.tkinfo,"",@"SHT_NOTE"
	.sectionflags	@"SHF_NOTE_NV_TKINFO"
	.tkinfo
        /*0018*/ 	.word	0x00000002
        /*0030*/ 	.string	""
        /*0030*/ 	.string	"ptxas"
        /*0030*/ 	.string	"Cuda compilation tools, release 13.0, V13.0.88"
        /*0030*/ 	.string	"Build cuda_13.0.r13.0/compiler.36424714_0"
        /*0030*/ 	.string	"-v  -suppress-debug-info  -lineinfo  -arch sm_90a "



//--------------------- .note.nv.cuinfo           --------------------------
	.section	.note.nv.cuinfo,"",@"SHT_NOTE"
	.sectionflags	@"SHF_NOTE_NV_CUINFO"
        /*0018*/ 	.short	0x0002
        /*001a*/ 	.short	0x005a
        /*001c*/ 	.short	0x0082
	.zero		2


//--------------------- .nv.info                  --------------------------
	.section	.nv.info,"",@"SHT_CUDA_INFO"
	.align	4


	//----- nvinfo : EIATTR_REGCOUNT
	.align		4
        /*0000*/ 	.byte	0x04, 0x2f
        /*0002*/ 	.short	(.L_2 - .L_1)
	.align		4
.L_1:
        /*0004*/ 	.word	index@(attn_fwd)
        /*0008*/ 	.word	0x000000ff


	//----- nvinfo : EIATTR_FRAME_SIZE
	.align		4
.L_2:
        /*000c*/ 	.byte	0x04, 0x11
        /*000e*/ 	.short	(.L_4 - .L_3)
	.align		4
.L_3:
        /*0010*/ 	.word	index@(attn_fwd)
        /*0014*/ 	.word	0x00000110


	//----- nvinfo : EIATTR_MIN_STACK_SIZE
	.align		4
.L_4:
        /*0018*/ 	.byte	0x04, 0x12
        /*001a*/ 	.short	(.L_6 - .L_5)
	.align		4
.L_5:
        /*001c*/ 	.word	index@(attn_fwd)
        /*0020*/ 	.word	0x00000110
.L_6:


//--------------------- .nv.compat                --------------------------
	.section	.nv.compat,"",@"SHT_CUDA_COMPAT_INFO"
	.align	4
        /*0000*/ 	.byte	0x02, 0x09, 0x01, 0x00, 0x02, 0x02, 0x04, 0x00, 0x02, 0x05, 0x05, 0x00, 0x03, 0x07, 0x01, 0x01
        /*0010*/ 	.byte	0x02, 0x03, 0x00, 0x00, 0x02, 0x06, 0x01, 0x00, 0x04, 0x0b, 0x08, 0x00, 0x00, 0x00, 0x00, 0x00
        /*0020*/ 	.byte	0x00, 0x00, 0x00, 0x00


//--------------------- .nv.info.attn_fwd         --------------------------
	.section	.nv.info.attn_fwd,"",@"SHT_CUDA_INFO"
	.sectionflags	@""
	.align	4


	//----- nvinfo : EIATTR_CUDA_API_VERSION
	.align		4
        /*0000*/ 	.byte	0x04, 0x37
        /*0002*/ 	.short	(.L_8 - .L_7)
.L_7:
        /*0004*/ 	.word	0x00000082


	//----- nvinfo : EIATTR_KPARAM_INFO
	.align		4
.L_8:
        /*0008*/ 	.byte	0x04, 0x17
        /*000a*/ 	.short	(.L_10 - .L_9)
.L_9:
        /*000c*/ 	.word	0x00000000
        /*0010*/ 	.short	0x0019
        /*0012*/ 	.short	0x0080
        /*0014*/ 	.byte	0x00, 0xf4, 0x21, 0x00


	//----- nvinfo : EIATTR_KPARAM_INFO
	.align		4
.L_10:
        /*0018*/ 	.byte	0x04, 0x17
        /*001a*/ 	.short	(.L_12 - .L_11)
.L_11:
        /*001c*/ 	.word	0x00000000
        /*0020*/ 	.short	0x0018
        /*0022*/ 	.short	0x0078
        /*0024*/ 	.byte	0x00, 0xf4, 0x21, 0x00


	//----- nvinfo : EIATTR_KPARAM_INFO
	.align		4
.L_12:
        /*0028*/ 	.byte	0x04, 0x17
        /*002a*/ 	.short	(.L_14 - .L_13)
.L_13:
        /*002c*/ 	.word	0x00000000
        /*0030*/ 	.short	0x0017
        /*0032*/ 	.short	0x0070
        /*0034*/ 	.byte	0x00, 0xf0, 0x11, 0x00


	//----- nvinfo : EIATTR_KPARAM_INFO
	.align		4
.L_14:
        /*0038*/ 	.byte	0x04, 0x17
        /*003a*/ 	.short	(.L_16 - .L_15)
.L_15:
        /*003c*/ 	.word	0x00000000
        /*0040*/ 	.short	0x0016
        /*0042*/ 	.short	0x006c
        /*0044*/ 	.byte	0x00, 0xf0, 0x11, 0x00


	//----- nvinfo : EIATTR_KPARAM_INFO
	.align		4
.L_16:
        /*0048*/ 	.byte	0x04, 0x17
        /*004a*/ 	.short	(.L_18 - .L_17)
.L_17:
        /*004c*/ 	.word	0x00000000
        /*0050*/ 	.short	0x0015
        /*0052*/ 	.short	0x0068
        /*0054*/ 	.byte	0x00, 0xf0, 0x11, 0x00


	//----- nvinfo : EIATTR_KPARAM_INFO
	.align		4
.L_18:
        /*0058*/ 	.byte	0x04, 0x17
        /*005a*/ 	.short	(.L_20 - .L_19)
.L_19:
        /*005c*/ 	.word	0x00000000
        /*0060*/ 	.short	0x0014
        /*0062*/ 	.short	0x0064
        /*0064*/ 	.byte	0x00, 0xf0, 0x11, 0x00


	//----- nvinfo : EIATTR_KPARAM_INFO
	.align		4
.L_20:
        /*0068*/ 	.byte	0x04, 0x17
        /*006a*/ 	.short	(.L_22 - .L_21)
.L_21:
        /*006c*/ 	.word	0x00000000
        /*0070*/ 	.short	0x0013
        /*0072*/ 	.short	0x0060
        /*0074*/ 	.byte	0x00, 0xf0, 0x11, 0x00


	//----- nvinfo : EIATTR_KPARAM_INFO
	.align		4
.L_22:
        /*0078*/ 	.byte	0x04, 0x17
        /*007a*/ 	.short	(.L_24 - .L_23)
.L_23:
        /*007c*/ 	.word	0x00000000
        /*0080*/ 	.short	0x0012
        /*0082*/ 	.short	0x005c
        /*0084*/ 	.byte	0x00, 0xf0, 0x11, 0x00


	//----- nvinfo : EIATTR_KPARAM_INFO
	.align		4
.L_24:
        /*0088*/ 	.byte	0x04, 0x17
        /*008a*/ 	.short	(.L_26 - .L_25)
.L_25:
        /*008c*/ 	.word	0x00000000
        /*0090*/ 	.short	0x0011
        /*0092*/ 	.short	0x0058
        /*0094*/ 	.byte	0x00, 0xf0, 0x11, 0x00


	//----- nvinfo : EIATTR_KPARAM_INFO
	.align		4
.L_26:
        /*0098*/ 	.byte	0x04, 0x17
        /*009a*/ 	.short	(.L_28 - .L_27)
.L_27:
        /*009c*/ 	.word	0x00000000
        /*00a0*/ 	.short	0x0010
        /*00a2*/ 	.short	0x0054
        /*00a4*/ 	.byte	0x00, 0xf0, 0x11, 0x00


	//----- nvinfo : EIATTR_KPARAM_INFO
	.align		4
.L_28:
        /*00a8*/ 	.byte	0x04, 0x17
        /*00aa*/ 	.short	(.L_30 - .L_29)
.L_29:
        /*00ac*/ 	.word	0x00000000
        /*00b0*/ 	.short	0x000f
        /*00b2*/ 	.short	0x0050
        /*00b4*/ 	.byte	0x00, 0xf0, 0x11, 0x00


	//----- nvinfo : EIATTR_KPARAM_INFO
	.align		4
.L_30:
        /*00b8*/ 	.byte	0x04, 0x17
        /*00ba*/ 	.short	(.L_32 - .L_31)
.L_31:
        /*00bc*/ 	.word	0x00000000
        /*00c0*/ 	.short	0x000e
        /*00c2*/ 	.short	0x004c
        /*00c4*/ 	.byte	0x00, 0xf0, 0x11, 0x00


	//----- nvinfo : EIATTR_KPARAM_INFO
	.align		4
.L_32:
        /*00c8*/ 	.byte	0x04, 0x17
        /*00ca*/ 	.short	(.L_34 - .L_33)
.L_33:
        /*00cc*/ 	.word	0x00000000
        /*00d0*/ 	.short	0x000d
        /*00d2*/ 	.short	0x0048
        /*00d4*/ 	.byte	0x00, 0xf0, 0x11, 0x00


	//----- nvinfo : EIATTR_KPARAM_INFO
	.align		4
.L_34:
        /*00d8*/ 	.byte	0x04, 0x17
        /*00da*/ 	.short	(.L_36 - .L_35)
.L_35:
        /*00dc*/ 	.word	0x00000000
        /*00e0*/ 	.short	0x000c
        /*00e2*/ 	.short	0x0044
        /*00e4*/ 	.byte	0x00, 0xf0, 0x11, 0x00


	//----- nvinfo : EIATTR_KPARAM_INFO
	.align		4
.L_36:
        /*00e8*/ 	.byte	0x04, 0x17
        /*00ea*/ 	.short	(.L_38 - .L_37)
.L_37:
        /*00ec*/ 	.word	0x00000000
        /*00f0*/ 	.short	0x000b
        /*00f2*/ 	.short	0x0040
        /*00f4*/ 	.byte	0x00, 0xf0, 0x11, 0x00


	//----- nvinfo : EIATTR_KPARAM_INFO
	.align		4
.L_38:
        /*00f8*/ 	.byte	0x04, 0x17
        /*00fa*/ 	.short	(.L_40 - .L_39)
.L_39:
        /*00fc*/ 	.word	0x00000000
        /*0100*/ 	.short	0x000a
        /*0102*/ 	.short	0x003c
        /*0104*/ 	.byte	0x00, 0xf0, 0x11, 0x00


	//----- nvinfo : EIATTR_KPARAM_INFO
	.align		4
.L_40:
        /*0108*/ 	.byte	0x04, 0x17
        /*010a*/ 	.short	(.L_42 - .L_41)
.L_41:
        /*010c*/ 	.word	0x00000000
        /*0110*/ 	.short	0x0009
        /*0112*/ 	.short	0x0038
        /*0114*/ 	.byte	0x00, 0xf0, 0x11, 0x00


	//----- nvinfo : EIATTR_KPARAM_INFO
	.align		4
.L_42:
        /*0118*/ 	.byte	0x04, 0x17
        /*011a*/ 	.short	(.L_44 - .L_43)
.L_43:
        /*011c*/ 	.word	0x00000000
        /*0120*/ 	.short	0x0008
        /*0122*/ 	.short	0x0034
        /*0124*/ 	.byte	0x00, 0xf0, 0x11, 0x00


	//----- nvinfo : EIATTR_KPARAM_INFO
	.align		4
.L_44:
        /*0128*/ 	.byte	0x04, 0x17
        /*012a*/ 	.short	(.L_46 - .L_45)
.L_45:
        /*012c*/ 	.word	0x00000000
        /*0130*/ 	.short	0x0007
        /*0132*/ 	.short	0x0030
        /*0134*/ 	.byte	0x00, 0xf0, 0x11, 0x00


	//----- nvinfo : EIATTR_KPARAM_INFO
	.align		4
.L_46:
        /*0138*/ 	.byte	0x04, 0x17
        /*013a*/ 	.short	(.L_48 - .L_47)
.L_47:
        /*013c*/ 	.word	0x00000000
        /*0140*/ 	.short	0x0006
        /*0142*/ 	.short	0x002c
        /*0144*/ 	.byte	0x00, 0xf0, 0x11, 0x00


	//----- nvinfo : EIATTR_KPARAM_INFO
	.align		4
.L_48:
        /*0148*/ 	.byte	0x04, 0x17
        /*014a*/ 	.short	(.L_50 - .L_49)
.L_49:
        /*014c*/ 	.word	0x00000000
        /*0150*/ 	.short	0x0005
        /*0152*/ 	.short	0x0028
        /*0154*/ 	.byte	0x00, 0xf0, 0x11, 0x00


	//----- nvinfo : EIATTR_KPARAM_INFO
	.align		4
.L_50:
        /*0158*/ 	.byte	0x04, 0x17
        /*015a*/ 	.short	(.L_52 - .L_51)
.L_51:
        /*015c*/ 	.word	0x00000000
        /*0160*/ 	.short	0x0004
        /*0162*/ 	.short	0x0020
        /*0164*/ 	.byte	0x00, 0xf4, 0x21, 0x00


	//----- nvinfo : EIATTR_KPARAM_INFO
	.align		4
.L_52:
        /*0168*/ 	.byte	0x04, 0x17
        /*016a*/ 	.short	(.L_54 - .L_53)
.L_53:
        /*016c*/ 	.word	0x00000000
        /*0170*/ 	.short	0x0003
        /*0172*/ 	.short	0x0018
        /*0174*/ 	.byte	0x00, 0xf4, 0x21, 0x00


	//----- nvinfo : EIATTR_KPARAM_INFO
	.align		4
.L_54:
        /*0178*/ 	.byte	0x04, 0x17
        /*017a*/ 	.short	(.L_56 - .L_55)
.L_55:
        /*017c*/ 	.word	0x00000000
        /*0180*/ 	.short	0x0002
        /*0182*/ 	.short	0x0010
        /*0184*/ 	.byte	0x00, 0xf4, 0x21, 0x00


	//----- nvinfo : EIATTR_KPARAM_INFO
	.align		4
.L_56:
        /*0188*/ 	.byte	0x04, 0x17
        /*018a*/ 	.short	(.L_58 - .L_57)
.L_57:
        /*018c*/ 	.word	0x00000000
        /*0190*/ 	.short	0x0001
        /*0192*/ 	.short	0x0008
        /*0194*/ 	.byte	0x00, 0xf4, 0x21, 0x00


	//----- nvinfo : EIATTR_KPARAM_INFO
	.align		4
.L_58:
        /*0198*/ 	.byte	0x04, 0x17
        /*019a*/ 	.short	(.L_60 - .L_59)
.L_59:
        /*019c*/ 	.word	0x00000000
        /*01a0*/ 	.short	0x0000
        /*01a2*/ 	.short	0x0000
        /*01a4*/ 	.byte	0x00, 0xf4, 0x21, 0x00


	//----- nvinfo : EIATTR_SPARSE_MMA_MASK
	.align		4
.L_60:
        /*01a8*/ 	.byte	0x03, 0x50
        /*01aa*/ 	.short	0x0000


	//----- nvinfo : EIATTR_MAXREG_COUNT
	.align		4
        /*01ac*/ 	.byte	0x03, 0x1b
        /*01ae*/ 	.short	0x00ff


	//----- nvinfo : EIATTR_NUM_BARRIERS
	.align		4
        /*01b0*/ 	.byte	0x02, 0x4c
        /*01b2*/ 	.byte	0x01
	.zero		1


	//----- nvinfo : EIATTR_ANNOTATIONS
	.align		4
        /*01b4*/ 	.byte	0x04, 0x55
        /*01b6*/ 	.short	(.L_62 - .L_61)


	//   ....[0]....
.L_61:
        /*01b8*/ 	.word	0x00000001
        /*01bc*/ 	.byte	0xe0, 0x1d, 0x00, 0x00, 0x01, 0x00, 0x00, 0x00, 0x20, 0x1e, 0x00, 0x00, 0x01, 0x00, 0x00, 0x00
        /* <DEDUP_REMOVED lines=37> */
        /*041c*/ 	.byte	0xe0, 0x5e, 0x00, 0x00, 0x01, 0x00, 0x00, 0x00, 0x10, 0x5f, 0x00, 0x00


	//----- nvinfo : EIATTR_MERCURY_ISA_VERSION
	.align		4
.L_62:
        /*0428*/ 	.byte	0x03, 0x5f
        /*042a*/ 	.short	0x0101


	//----- nvinfo : EIATTR_COOP_GROUP_MASK_REGIDS
	.align		4
        /*042c*/ 	.byte	0x04, 0x29
        /*042e*/ 	.short	(.L_64 - .L_63)


	//   ....[0]....
.L_63:
        /*0430*/ 	.word	0xffffffff


	//   ....[1]....
        /*0434*/ 	.word	0xffffffff


	//   ....[2]....
        /*0438*/ 	.word	0xffffffff


	//   ....[3]....
        /*043c*/ 	.word	0xffffffff


	//   ....[4]....
        /*0440*/ 	.word	0xffffffff


	//   ....[5]....
        /*0444*/ 	.word	0xffffffff


	//   ....[6]....
        /*0448*/ 	.word	0xffffffff


	//   ....[7]....
        /*044c*/ 	.word	0xffffffff


	//   ....[8]....
        /*0450*/ 	.word	0xffffffff


	//   ....[9]....
        /*0454*/ 	.word	0xffffffff


	//   ....[10]....
        /*0458*/ 	.word	0xffffffff


	//   ....[11]....
        /*045c*/ 	.word	0xffffffff


	//   ....[12]....
        /*0460*/ 	.word	0xffffffff


	//   ....[13]....
        /*0464*/ 	.word	0xffffffff


	//   ....[14]....
        /*0468*/ 	.word	0xffffffff


	//   ....[15]....
        /*046c*/ 	.word	0xffffffff


	//----- nvinfo : EIATTR_COOP_GROUP_INSTR_OFFSETS
	.align		4
.L_64:
        /*0470*/ 	.byte	0x04, 0x28
        /*0472*/ 	.short	(.L_66 - .L_65)


	//   ....[0]....
.L_65:
        /*0474*/ 	.word	0x00004000


	//   ....[1]....
        /*0478*/ 	.word	0x000040c0


	//   ....[2]....
        /*047c*/ 	.word	0x00004460


	//   ....[3]....
        /*0480*/ 	.word	0x00004520


	//   ....[4]....
        /*0484*/ 	.word	0x00004760


	//   ....[5]....
        /*0488*/ 	.word	0x00004860


	//   ....[6]....
        /*048c*/ 	.word	0x00004a90


	//   ....[7]....
        /*0490*/ 	.word	0x00004ad0


	//   ....[8]....
        /*0494*/ 	.word	0x000061e0


	//   ....[9]....
        /*0498*/ 	.word	0x000061f0


	//   ....[10]....
        /*049c*/ 	.word	0x00006200


	//   ....[11]....
        /*04a0*/ 	.word	0x00006210


	//   ....[12]....
        /*04a4*/ 	.word	0x00006270


	//   ....[13]....
        /*04a8*/ 	.word	0x00006280


	//   ....[14]....
        /*04ac*/ 	.word	0x00006290


	//   ....[15]....
        /*04b0*/ 	.word	0x000062a0


	//----- nvinfo : EIATTR_EXIT_INSTR_OFFSETS
	.align		4
.L_66:
        /*04b4*/ 	.byte	0x04, 0x1c
        /*04b6*/ 	.short	(.L_68 - .L_67)


	//   ....[0]....
.L_67:
        /*04b8*/ 	.word	0x00009790


	//----- nvinfo : EIATTR_REQNTID
	.align		4
.L_68:
        /*04bc*/ 	.byte	0x04, 0x10
        /*04be*/ 	.short	(.L_70 - .L_69)
.L_69:
        /*04c0*/ 	.word	0x00000080
        /*04c4*/ 	.word	0x00000001
        /*04c8*/ 	.word	0x00000001


	//----- nvinfo : EIATTR_CBANK_PARAM_SIZE
	.align		4
.L_70:
        /*04cc*/ 	.byte	0x03, 0x19
        /*04ce*/ 	.short	0x0088


	//----- nvinfo : EIATTR_PARAM_CBANK
	.align		4
        /*04d0*/ 	.byte	0x04, 0x0a
        /*04d2*/ 	.short	(.L_72 - .L_71)
	.align		4
.L_71:
        /*04d4*/ 	.word	index@(.nv.constant0.attn_fwd)
        /*04d8*/ 	.short	0x0210
        /*04da*/ 	.short	0x0088


	//----- nvinfo : EIATTR_SW_WAR
	.align		4
.L_72:
        /*04dc*/ 	.byte	0x04, 0x36
        /*04de*/ 	.short	(.L_74 - .L_73)
.L_73:
        /*04e0*/ 	.word	0x00000008
.L_74:


//--------------------- .nv.callgraph             --------------------------
	.section	.nv.callgraph,"",@"SHT_CUDA_CALLGRAPH"
	.align	4
	.sectionentsize	8
	.align		4
        /*0000*/ 	.word	0x00000000
	.align		4
        /*0004*/ 	.word	0xffffffff
	.align		4
        /*0008*/ 	.word	0x00000000
	.align		4
        /*000c*/ 	.word	0xfffffffe
	.align		4
        /*0010*/ 	.word	0x00000000
	.align		4
        /*0014*/ 	.word	0xfffffffd
	.align		4
        /*0018*/ 	.word	0x00000000
	.align		4
        /*001c*/ 	.word	0xfffffffc


//--------------------- .nv.constant4             --------------------------
	.section	.nv.constant4,"a",@progbits
	.align	8
	.align		8
.nv.constant4:
        /*0000*/ 	.dword	_$_str


//--------------------- .text.attn_fwd            --------------------------
	.section	.text.attn_fwd,"ax",@progbits
	.align	128
        .global         attn_fwd
        .type           attn_fwd,@function
        .size           attn_fwd,(.L_x_3 - attn_fwd)
        .other          attn_fwd,@"STO_CUDA_ENTRY STV_DEFAULT"
attn_fwd:
.text.attn_fwd:
[----:B------:R-:W0:Y:S01]  /*0000*/  LDC R1, c[0x0][0x28] ;  /* 0x00000a00ff017b82 */ /* 0x000e220000000800 */
[----:B------:R-:W1:Y:S07]  /*0010*/  S2R R0, SR_TID.X ;  /* 0x0000000000007919 */ /* 0x000e6e0000002100 */
[----:B------:R-:W2:Y:S01]  /*0020*/  S2UR UR16, SR_CTAID.Y ;  /* 0x00000000001079c3 */ /* 0x000ea20000002600 */
[----:B------:R-:W-:Y:S01]  /*0030*/  ULDC.64 UR4, c[0x0][0x240] ;  /* 0x0000900000047ab9 */ /* 0x000fe20000000a00 */
[----:B------:R-:W-:Y:S01]  /*0040*/  ULDC.64 UR18, c[0x0][0x208] ;  /* 0x0000820000127ab9 */ /* 0x000fe20000000a00 */
[----:B------:R-:W3:Y:S01]  /*0050*/  S2R R3, SR_CTAID.X ;  /* 0x0000000000037919 */ /* 0x000ee20000002500 */
[----:B0-----:R-:W-:-:S04]  /*0060*/  IADD3 R1, R1, -0x110, RZ ;  /* 0xfffffef001017810 */ /* 0x001fc80007ffe0ff */
[----:B------:R-:W0:Y:S08]  /*0070*/  LDC.64 R6, c[0x0][0x210] ;  /* 0x00008400ff067b82 */ /* 0x000e300000000a00 */
[----:B------:R-:W4:Y:S01]  /*0080*/  LDC R145, c[0x0][0x248] ;  /* 0x00009200ff917b82 */ /* 0x000f220000000800 */
[----:B------:R-:W-:Y:S01]  /*0090*/  UMOV UR17, 0x400 ;  /* 0x0000040000117882 */ /* 0x000fe20000000000 */
[----:B------:R-:W-:Y:S01]  /*00a0*/  ULDC UR44, c[0x0][0x280] ;  /* 0x0000a000002c7ab9 */ /* 0x000fe20000000800 */
[----:B--2---:R-:W-:-:S04]  /*00b0*/  UIMAD UR4, UR16, UR4, URZ ;  /* 0x00000004100472a4 */ /* 0x004fc8000f8e023f */
[----:B------:R-:W-:Y:S01]  /*00c0*/  USHF.L.U32 UR6, UR4, 0x1, URZ ;  /* 0x0000000104067899 */ /* 0x000fe2000800063f */
[----:B-1----:R-:W-:-:S04]  /*00d0*/  LOP3.LUT R2, R0, 0x7f, RZ, 0xc0, !PT ;  /* 0x0000007f00027812 */ /* 0x002fc800078ec0ff */
[----:B---3--:R-:W-:-:S05]  /*00e0*/  LEA R4, R3, R2, 0x7 ;  /* 0x0000000203047211 */ /* 0x008fca00078e38ff */
[----:B------:R-:W-:Y:S01]  /*00f0*/  IMAD R2, R4, UR5, RZ ;  /* 0x0000000504027c24 */ /* 0x000fe2000f8e02ff */
[----:B------:R-:W-:Y:S01]  /*0100*/  UIMAD.WIDE UR4, UR4, 0x2, URZ ;  /* 0x00000002040478a5 */ /* 0x000fe2000f8e023f */
[C---:B----4-:R-:W-:Y:S01]  /*0110*/  SHF.L.U32 R15, R145.reuse, 0x4, RZ ;  /* 0x00000004910f7819 */ /* 0x050fe200000006ff */
[----:B------:R-:W-:Y:S02]  /*0120*/  IMAD R23, R145, 0x14, RZ ;  /* 0x0000001491177824 */ /* 0x000fe400078e02ff */
[C---:B------:R-:W-:Y:S01]  /*0130*/  SHF.L.U32 R3, R2.reuse, 0x1, RZ ;  /* 0x0000000102037819 */ /* 0x040fe200000006ff */
[----:B------:R-:W-:-:S03]  /*0140*/  IMAD.HI R4, R2, 0x2, RZ ;  /* 0x0000000202047827 */ /* 0x000fc600078e02ff */
[----:B0-----:R-:W-:Y:S01]  /*0150*/  IADD3 R2, P0, P1, R3, UR6, R6 ;  /* 0x0000000603027c10 */ /* 0x001fe2000f91e006 */
[----:B------:R-:W-:-:S03]  /*0160*/  IMAD.SHL.U32 R11, R145, 0x8, RZ ;  /* 0x00000008910b7824 */ /* 0x000fc600078e00ff */
[----:B------:R-:W-:Y:S02]  /*0170*/  IADD3.X R3, R4, UR5, R7, P0, P1 ;  /* 0x0000000504037c10 */ /* 0x000fe400087e2407 */
[CC--:B------:R-:W-:Y:S01]  /*0180*/  LEA R14, P3, R145.reuse, R2.reuse, 0x5 ;  /* 0x00000002910e7211 */ /* 0x0c0fe200078628ff */
[C---:B------:R-:W-:Y:S01]  /*0190*/  IMAD R21, R145.reuse, 0xa, RZ ;  /* 0x0000000a91157824 */ /* 0x040fe200078e02ff */
[CC--:B------:R-:W-:Y:S01]  /*01a0*/  LEA R10, P2, R145.reuse, R2.reuse, 0x4 ;  /* 0x00000002910a7211 */ /* 0x0c0fe200078420ff */
[----:B------:R-:W-:Y:S01]  /*01b0*/  IMAD R9, R145, 0x6, RZ ;  /* 0x0000000691097824 */ /* 0x000fe200078e02ff */
[-C--:B------:R-:W-:Y:S01]  /*01c0*/  LEA.HI.X.SX32 R15, R15, R3.reuse, 0x1, P3 ;  /* 0x000000030f0f7211 */ /* 0x080fe200018f0eff */
[----:B------:R-:W-:Y:S01]  /*01d0*/  IMAD R19, R145, 0x50, RZ ;  /* 0x0000005091137824 */ /* 0x000fe200078e02ff */
[-C--:B------:R-:W-:Y:S01]  /*01e0*/  IADD3 R20, P3, R23, R2.reuse, RZ ;  /* 0x0000000217147210 */ /* 0x080fe20007f7e0ff */
        /* <DEDUP_REMOVED lines=8> */
[C---:B------:R-:W-:Y:S01]  /*0270*/  IMAD R45, R145.reuse, 0x30, RZ ;  /* 0x00000030912d7824 */ /* 0x040fe200078e02ff */
[C---:B------:R-:W-:Y:S01]  /*0280*/  SHF.L.U32 R17, R145.reuse, 0x5, RZ ;  /* 0x0000000591117819 */ /* 0x040fe200000006ff */
[----:B------:R-:W-:Y:S01]  /*0290*/  IMAD R31, R145, 0x28, RZ ;  /* 0x00000028911f7824 */ /* 0x000fe200078e02ff */
[-C--:B------:R-:W-:Y:S01]  /*02a0*/  IADD3 R4, P0, R19, R2.reuse, RZ ;  /* 0x0000000213047210 */ /* 0x080fe20007f1e0ff */
[C---:B------:R-:W-:Y:S01]  /*02b0*/  IMAD R55, R145.reuse, 0x38, RZ ;  /* 0x0000003891377824 */ /* 0x040fe200078e02ff */
[CC--:B------:R-:W-:Y:S01]  /*02c0*/  LEA R16, P1, R145.reuse, R2.reuse, 0x6 ;  /* 0x0000000291107211 */ /* 0x0c0fe200078230ff */
[----:B------:R-:W-:Y:S01]  /*02d0*/  IMAD R35, R145, 0x18, RZ ;  /* 0x0000001891237824 */ /* 0x000fe200078e02ff */
[-C--:B------:R-:W-:Y:S01]  /*02e0*/  IADD3 R6, P5, R67, R2.reuse, RZ ;  /* 0x0000000243067210 */ /* 0x080fe20007fbe0ff */
[----:B------:R-:W-:Y:S01]  /*02f0*/  IMAD R43, R145, 0x1c, RZ ;  /* 0x0000001c912b7824 */ /* 0x000fe200078e02ff */
[-C--:B------:R-:W-:Y:S01]  /*0300*/  LEA.HI.X.SX32 R19, R5, R3.reuse, 0x1, P2 ;  /* 0x0000000305137211 */ /* 0x080fe200010f0eff */
[----:B------:R-:W-:Y:S01]  /*0310*/  IMAD R29, R145, 0xc, RZ ;  /* 0x0000000c911d7824 */ /* 0x000fe200078e02ff */
[----:B------:R-:W-:Y:S01]  /*0320*/  IADD3 R24, P2, R33, R2, RZ ;  /* 0x0000000221187210 */ /* 0x000fe20007f5e0ff */
[----:B------:R-:W-:Y:S01]  /*0330*/  IMAD R77, R145, 0x70, RZ ;  /* 0x00000070914d7824 */ /* 0x000fe200078e02ff */
[-C--:B------:R-:W-:Y:S01]  /*0340*/  LEA.HI.X.SX32 R33, R7, R3.reuse, 0x1, P3 ;  /* 0x0000000307217211 */ /* 0x080fe200018f0eff */
[----:B------:R-:W-:Y:S01]  /*0350*/  IMAD R41, R145, 0xe, RZ ;  /* 0x0000000e91297824 */ /* 0x000fe200078e02ff */
[----:B------:R-:W-:-:S02]  /*0360*/  LEA.HI.X.SX32 R17, R17, R3, 0x1, P1 ;  /* 0x0000000311117211 */ /* 0x000fc400008f0eff */
[C---:B------:R-:W-:Y:S01]  /*0370*/  SHF.L.U32 R25, R145.reuse, 0x1, RZ ;  /* 0x0000000191197819 */ /* 0x040fe200000006ff */
[----:B------:R-:W-:Y:S01]  /*0380*/  IMAD R79, R145, 0x7e, RZ ;  /* 0x0000007e914f7824 */ /* 0x000fe200078e02ff */
[-C--:B------:R-:W-:Y:S01]  /*0390*/  IADD3 R34, P3, R45, R2.reuse, RZ ;  /* 0x000000022d227210 */ /* 0x080fe20007f7e0ff */
[----:B------:R-:W-:Y:S01]  /*03a0*/  IMAD R53, R145, 0x12, RZ ;  /* 0x0000001291357824 */ /* 0x000fe200078e02ff */
[-C--:B------:R-:W-:Y:S01]  /*03b0*/  IADD3 R22, P1, R31, R2.reuse, RZ ;  /* 0x000000021f167210 */ /* 0x080fe20007f3e0ff */
[----:B------:R-:W-:Y:S01]  /*03c0*/  IMAD R13, R145, 0x7, RZ ;  /* 0x00000007910d7824 */ /* 0x000fe200078e02ff */
[-C--:B------:R-:W-:Y:S01]  /*03d0*/  LEA.HI.X.SX32 R7, R45, R3.reuse, 0x1, P5 ;  /* 0x000000032d077211 */ /* 0x080fe200028f0eff */
[----:B------:R-:W-:Y:S01]  /*03e0*/  IMAD R57, R145, 0x3f, RZ ;  /* 0x0000003f91397824 */ /* 0x000fe200078e02ff */
[-C--:B------:R-:W-:Y:S01]  /*03f0*/  LEA.HI.X.SX32 R5, R31, R3.reuse, 0x1, P0 ;  /* 0x000000031f057211 */ /* 0x080fe200000f0eff */
[----:B------:R-:W-:Y:S01]  /*0400*/  IMAD R37, R145, 0x9, RZ ;  /* 0x0000000991257824 */ /* 0x000fe200078e02ff */
[-C--:B------:R-:W-:Y:S01]  /*0410*/  IADD3 R42, P5, R55, R2.reuse, RZ ;  /* 0x00000002372a7210 */ /* 0x080fe20007fbe0ff */
[----:B------:R-:W-:Y:S01]  /*0420*/  IMAD R71, R145, 0x16, RZ ;  /* 0x0000001691477824 */ /* 0x000fe200078e02ff */
[-C--:B------:R-:W-:Y:S01]  /*0430*/  IADD3 R28, P0, R35, R2.reuse, RZ ;  /* 0x00000002231c7210 */ /* 0x080fe20007f1e0ff */
[----:B------:R-:W-:Y:S01]  /*0440*/  IMAD R89, R145, 0x1e, RZ ;  /* 0x0000001e91597824 */ /* 0x000fe200078e02ff */
[-C--:B------:R-:W-:Y:S01]  /*0450*/  LEA.HI.X.SX32 R35, R35, R3.reuse, 0x1, P3 ;  /* 0x0000000323237211 */ /* 0x080fe200018f0eff */
[----:B------:R-:W-:Y:S01]  /*0460*/  IMAD.SHL.U32 R27, R145, 0x4, RZ ;  /* 0x00000004911b7824 */ /* 0x000fe200078e00ff */
[-C--:B------:R-:W-:Y:S01]  /*0470*/  LEA.HI.X.SX32 R23, R23, R3.reuse, 0x1, P1 ;  /* 0x0000000317177211 */ /* 0x080fe200008f0eff */
[----:B------:R-:W-:Y:S01]  /*0480*/  IMAD R83, R145, 0x1a, RZ ;  /* 0x0000001a91537824 */ /* 0x000fe200078e02ff */
[-C--:B------:R-:W-:Y:S01]  /*0490*/  IADD3 R40, P3, R43, R2.reuse, RZ ;  /* 0x000000022b287210 */ /* 0x080fe20007f7e0ff */
[----:B------:R-:W-:Y:S01]  /*04a0*/  IMAD R39, R145, 0xb, RZ ;  /* 0x0000000b91277824 */ /* 0x000fe200078e02ff */
[-C--:B------:R-:W-:Y:S01]  /*04b0*/  IADD3 R30, P1, R29, R2.reuse, RZ ;  /* 0x000000021d1e7210 */ /* 0x080fe20007f3e0ff */
        /* <DEDUP_REMOVED lines=16> */
[C---:B------:R-:W-:Y:S01]  /*05c0*/  IMAD R59, R145.reuse, 0x13, RZ ;  /* 0x00000013913b7824 */ /* 0x040fe200078e02ff */
[CC--:B------:R-:W-:Y:S01]  /*05d0*/  LEA.HI.X.SX32 R81, R145.reuse, R3.reuse, 0x1, P5 ;  /* 0x0000000391517211 */ /* 0x0c0fe200028f0eff */
[C---:B------:R-:W-:Y:S01]  /*05e0*/  IMAD R109, R145.reuse, 0x2a, RZ ;  /* 0x0000002a916d7824 */ /* 0x040fe200078e02ff */
[CC--:B------:R-:W-:Y:S01]  /*05f0*/  LEA R78, P6, R145.reuse, R2.reuse, 0x2 ;  /* 0x00000002914e7211 */ /* 0x0c0fe200078c10ff */
[----:B------:R-:W-:Y:S01]  /*0600*/  IMAD R119, R145, 0x2e, RZ ;  /* 0x0000002e91777824 */ /* 0x000fe200078e02ff */
[-C--:B------:R-:W-:Y:S01]  /*0610*/  IADD3 R56, P5, R53, R2.reuse, RZ ;  /* 0x0000000235387210 */ /* 0x080fe20007fbe0ff */
[----:B------:R-:W-:Y:S01]  /*0620*/  IMAD R65, R145, 0x48, RZ ;  /* 0x0000004891417824 */ /* 0x000fe200078e02ff */
[-C--:B------:R-:W-:Y:S01]  /*0630*/  LEA.HI.X.SX32 R45, R13, R3.reuse, 0x1, P0 ;  /* 0x000000030d2d7211 */ /* 0x080fe200000f0eff */
[----:B------:R-:W-:Y:S01]  /*0640*/  IMAD R115, R145, 0x2c, RZ ;  /* 0x0000002c91737824 */ /* 0x000fe200078e02ff */
[-C--:B------:R-:W-:Y:S01]  /*0650*/  LEA.HI.X.SX32 R13, R57, R3.reuse, 0x1, P4 ;  /* 0x00000003390d7211 */ /* 0x080fe200020f0eff */
[C---:B------:R-:W-:Y:S01]  /*0660*/  IMAD R69, R145.reuse, 0x15, RZ ;  /* 0x0000001591457824 */ /* 0x040fe200078e02ff */
[CC--:B------:R-:W-:Y:S01]  /*0670*/  LEA R76, P4, R145.reuse, R2.reuse, 0x3 ;  /* 0x00000002914c7211 */ /* 0x0c0fe200078818ff */
        /* <DEDUP_REMOVED lines=91> */
[----:B------:R-:W-:Y:S01]  /*0c30*/  IADD3 R86, P4, R147, R2, RZ ;  /* 0x0000000293567210 */ /* 0x000fe20007f9e0ff */
[----:B------:R-:W2:Y:S01]  /*0c40*/  LDG.E.U16 R5, desc[UR18][R4.64] ;  /* 0x0000001204057981 */ /* 0x000ea2000c1e1500 */
[----:B------:R-:W-:-:S02]  /*0c50*/  LEA.HI.X.SX32 R85, R101, R3, 0x1, P6 ;  /* 0x0000000365557211 */ /* 0x000fc400030f0eff */
[-C--:B------:R-:W-:Y:S01]  /*0c60*/  LEA.HI.X.SX32 R89, R105, R3.reuse, 0x1, P5 ;  /* 0x0000000369597211 */ /* 0x080fe200028f0eff */
[----:B------:R-:W-:Y:S01]  /*0c70*/  IMAD R135, R145, 0x37, RZ ;  /* 0x0000003791877824 */ /* 0x000fe200078e02ff */
[-C--:B------:R-:W-:Y:S01]  /*0c80*/  LEA.HI.X.SX32 R111, R107, R3.reuse, 0x1, P2 ;  /* 0x000000036b6f7211 */ /* 0x080fe200010f0eff */
[----:B------:R0:W3:Y:S01]  /*0c90*/  LDG.E.U16 R116, desc[UR18][R2.64] ;  /* 0x0000001202747981 */ /* 0x0000e2000c1e1500 */
[-C--:B------:R-:W-:Y:S02]  /*0ca0*/  LEA.HI.X.SX32 R39, R99, R3.reuse, 0x1, P3 ;  /* 0x0000000363277211 */ /* 0x080fe400018f0eff */
[-C--:B------:R-:W-:Y:S01]  /*0cb0*/  IADD3 R92, P5, R163, R2.reuse, RZ ;  /* 0x00000002a35c7210 */ /* 0x080fe20007fbe0ff */
[----:B------:R-:W4:Y:S01]  /*0cc0*/  LDG.E.U16 R10, desc[UR18][R10.64] ;  /* 0x000000120a0a7981 */ /* 0x000f22000c1e1500 */
[-C--:B------:R-:W-:Y:S02]  /*0cd0*/  IADD3 R122, P2, R165, R2.reuse, RZ ;  /* 0x00000002a57a7210 */ /* 0x080fe40007f5e0ff */
[----:B------:R-:W-:Y:S01]  /*0ce0*/  LEA.HI.X.SX32 R101, R109, R3, 0x1, P1 ;  /* 0x000000036d657211 */ /* 0x000fe200008f0eff */
[----:B------:R-:W5:Y:S01]  /*0cf0*/  LDG.E.U16 R14, desc[UR18][R14.64] ;  /* 0x000000120e0e7981 */ /* 0x000f62000c1e1500 */
[----:B------:R-:W-:-:S02]  /*0d00*/  IADD3 R96, P3, R157, R2, RZ ;  /* 0x000000029d607210 */ /* 0x000fc40007f7e0ff */
[-C--:B------:R-:W-:Y:S01]  /*0d10*/  IADD3 R120, P1, R167, R2.reuse, RZ ;  /* 0x00000002a7787210 */ /* 0x080fe20007f3e0ff */
[----:B------:R-:W5:Y:S01]  /*0d20*/  LDG.E.U16 R16, desc[UR18][R16.64] ;  /* 0x0000001210107981 */ /* 0x000f62000c1e1500 */
[-C--:B------:R-:W-:Y:S02]  /*0d30*/  LEA.HI.X.SX32 R99, R113, R3.reuse, 0x1, P0 ;  /* 0x0000000371637211 */ /* 0x080fe400000f0eff */
[-C--:B------:R-:W-:Y:S01]  /*0d40*/  IADD3 R94, P6, R159, R2.reuse, RZ ;  /* 0x000000029f5e7210 */ /* 0x080fe20007fde0ff */
[----:B------:R-:W5:Y:S01]  /*0d50*/  LDG.E.U16 R34, desc[UR18][R34.64] ;  /* 0x0000001222227981 */ /* 0x000f62000c1e1500 */
[----:B------:R-:W-:Y:S02]  /*0d60*/  LEA.HI.X.SX32 R87, R103, R3, 0x1, P4 ;  /* 0x0000000367577211 */ /* 0x000fe400020f0eff */
[-C--:B------:R-:W-:Y:S01]  /*0d70*/  IADD3 R112, P0, R169, R2.reuse, RZ ;  /* 0x00000002a9707210 */ /* 0x080fe20007f1e0ff */
[----:B------:R1:W5:Y:S01]  /*0d80*/  LDG.E.U16 R7, desc[UR18][R6.64] ;  /* 0x0000001206077981 */ /* 0x000362000c1e1500 */
[----:B------:R-:W-:-:S02]  /*0d90*/  IADD3 R90, P4, R161, R2, RZ ;  /* 0x00000002a15a7210 */ /* 0x000fc40007f9e0ff */
[-C--:B------:R-:W-:Y:S01]  /*0da0*/  LEA.HI.X.SX32 R93, R121, R3.reuse, 0x1, P5 ;  /* 0x00000003795d7211 */ /* 0x080fe200028f0eff */
[----:B------:R1:W5:Y:S01]  /*0db0*/  LDG.E.U16 R8, desc[UR18][R8.64] ;  /* 0x0000001208087981 */ /* 0x000362000c1e1500 */
[-C--:B------:R-:W-:Y:S02]  /*0dc0*/  LEA.HI.X.SX32 R123, R123, R3.reuse, 0x1, P2 ;  /* 0x000000037b7b7211 */ /* 0x080fe400010f0eff */
[-C--:B------:R-:W-:Y:S01]  /*0dd0*/  LEA.HI.X.SX32 R97, R115, R3.reuse, 0x1, P3 ;  /* 0x0000000373617211 */ /* 0x080fe200018f0eff */
[----:B------:R-:W-:Y:S01]  /*0de0*/  IMAD R115, R145, 0x3b, RZ ;  /* 0x0000003b91737824 */ /* 0x000fe200078e02ff */
[-C--:B------:R-:W-:Y:S01]  /*0df0*/  IADD3 R124, P2, R179, R2.reuse, RZ ;  /* 0x00000002b37c7210 */ /* 0x080fe20007f5e0ff */
[----:B------:R-:W5:Y:S01]  /*0e00*/  LDG.E.U16 R80, desc[UR18][R80.64] ;  /* 0x0000001250507981 */ /* 0x000f62000c1e1500 */
[-C--:B------:R-:W-:Y:S02]  /*0e10*/  LEA.HI.X.SX32 R121, R125, R3.reuse, 0x1, P1 ;  /* 0x000000037d797211 */ /* 0x080fe400008f0eff */
[-C--:B------:R-:W-:Y:S01]  /*0e20*/  IADD3 R108, P3, R171, R2.reuse, RZ ;  /* 0x00000002ab6c7210 */ /* 0x080fe20007f7e0ff */
[----:B------:R-:W5:Y:S01]  /*0e30*/  LDG.E.U16 R56, desc[UR18][R56.64] ;  /* 0x0000001238387981 */ /* 0x000f62000c1e1500 */
[-C--:B------:R-:W-:Y:S01]  /*0e40*/  LEA.HI.X.SX32 R95, R117, R3.reuse, 0x1, P6 ;  /* 0x00000003755f7211 */ /* 0x080fe200030f0eff */
[----:B------:R-:W-:Y:S01]  /*0e50*/  IMAD R117, R145, 0x3d, RZ ;  /* 0x0000003d91757824 */ /* 0x000fe200078e02ff */
[----:B------:R-:W-:Y:S01]  /*0e60*/  IADD3 R126, P1, R181, R2, RZ ;  /* 0x00000002b57e7210 */ /* 0x000fe20007f3e0ff */
[----:B------:R-:W5:Y:S01]  /*0e70*/  LDG.E.U16 R48, desc[UR18][R48.64] ;  /* 0x0000001230307981 */ /* 0x000f62000c1e1500 */
[----:B------:R-:W-:-:S02]  /*0e80*/  LEA.HI.X.SX32 R113, R127, R3, 0x1, P0 ;  /* 0x000000037f717211 */ /* 0x000fc400000f0eff */
[-C--:B------:R-:W-:Y:S01]  /*0e90*/  IADD3 R106, P6, R173, R2.reuse, RZ ;  /* 0x00000002ad6a7210 */ /* 0x080fe20007fde0ff */
[----:B------:R-:W5:Y:S01]  /*0ea0*/  LDG.E.U16 R46, desc[UR18][R46.64] ;  /* 0x000000122e2e7981 */ /* 0x000f62000c1e1500 */
[-C--:B------:R-:W-:Y:S02]  /*0eb0*/  LEA.HI.X.SX32 R91, R119, R3.reuse, 0x1, P4 ;  /* 0x00000003775b7211 */ /* 0x080fe400020f0eff */
[-C--:B------:R-:W-:Y:S01]  /*0ec0*/  IADD3 R128, P0, R183, R2.reuse, RZ ;  /* 0x00000002b7807210 */ /* 0x080fe20007f1e0ff */
[----:B------:R-:W5:Y:S01]  /*0ed0*/  LDG.E.U16 R24, desc[UR18][R24.64] ;  /* 0x0000001218187981 */ /* 0x000f62000c1e1500 */
[----:B------:R-:W-:Y:S02]  /*0ee0*/  IADD3 R104, P4, R175, R2, RZ ;  /* 0x00000002af687210 */ /* 0x000fe40007f9e0ff */
[-C--:B------:R-:W-:Y:S01]  /*0ef0*/  LEA.HI.X.SX32 R125, R137, R3.reuse, 0x1, P2 ;  /* 0x00000003897d7211 */ /* 0x080fe200010f0eff */
[----:B------:R-:W5:Y:S01]  /*0f00*/  LDG.E.U16 R110, desc[UR18][R110.64] ;  /* 0x000000126e6e7981 */ /* 0x000f62000c1e1500 */
[----:B------:R-:W-:-:S02]  /*0f10*/  LEA.HI.X.SX32 R109, R129, R3, 0x1, P3 ;  /* 0x00000003816d7211 */ /* 0x000fc400018f0eff */
[-C--:B------:R-:W-:Y:S01]  /*0f20*/  LEA.HI.X.SX32 R127, R139, R3.reuse, 0x1, P1 ;  /* 0x000000038b7f7211 */ /* 0x080fe200008f0eff */
[----:B------:R-:W5:Y:S01]  /*0f30*/  LDG.E.U16 R122, desc[UR18][R122.64] ;  /* 0x000000127a7a7981 */ /* 0x000f62000c1e1500 */
[-C--:B------:R-:W-:Y:S02]  /*0f40*/  IADD3 R118, P3, R185, R2.reuse, RZ ;  /* 0x00000002b9767210 */ /* 0x080fe40007f7e0ff */
[-C--:B------:R-:W-:Y:S01]  /*0f50*/  LEA.HI.X.SX32 R107, R131, R3.reuse, 0x1, P6 ;  /* 0x00000003836b7211 */ /* 0x080fe200030f0eff */
[----:B------:R-:W5:Y:S01]  /*0f60*/  LDG.E.U16 R124, desc[UR18][R124.64] ;  /* 0x000000127c7c7981 */ /* 0x000f62000c1e1500 */
[----:B------:R-:W-:Y:S02]  /*0f70*/  LEA.HI.X.SX32 R129, R115, R3, 0x1, P0 ;  /* 0x0000000373817211 */ /* 0x000fe400000f0eff */
[-C--:B------:R-:W-:Y:S01]  /*0f80*/  IADD3 R102, P5, R177, R2.reuse, RZ ;  /* 0x00000002b1667210 */ /* 0x080fe20007fbe0ff */
[----:B------:R-:W5:Y:S01]  /*0f90*/  LDG.E.U16 R20, desc[UR18][R20.64] ;  /* 0x0000001214147981 */ /* 0x000f62000c1e1500 */
[----:B------:R-:W-:-:S02]  /*0fa0*/  IADD3 R114, P6, R187, R2, RZ ;  /* 0x00000002bb727210 */ /* 0x000fc40007fde0ff */
[-C--:B------:R-:W-:Y:S01]  /*0fb0*/  LEA.HI.X.SX32 R105, R133, R3.reuse, 0x1, P4 ;  /* 0x0000000385697211 */ /* 0x080fe200020f0eff */
[----:B------:R-:W5:Y:S01]  /*0fc0*/  LDG.E.U16 R78, desc[UR18][R78.64] ;  /* 0x000000124e4e7981 */ /* 0x000f62000c1e1500 */
[----:B0-----:R-:W-:Y:S02]  /*0fd0*/  IADD3 R2, P4, R189, R2, RZ ;  /* 0x00000002bd027210 */ /* 0x001fe40007f9e0ff */
[-C--:B------:R-:W-:Y:S01]  /*0fe0*/  LEA.HI.X.SX32 R119, R141, R3.reuse, 0x1, P3 ;  /* 0x000000038d777211 */ /* 0x080fe200018f0eff */
[----:B------:R-:W5:Y:S01]  /*0ff0*/  LDG.E.U16 R64, desc[UR18][R64.64] ;  /* 0x0000001240407981 */ /* 0x000f62000c1e1500 */
[-C--:B------:R-:W-:Y:S02]  /*1000*/  LEA.HI.X.SX32 R103, R135, R3.reuse, 0x1, P5 ;  /* 0x0000000387677211 */ /* 0x080fe400028f0eff */
[-C--:B------:R-:W-:Y:S01]  /*1010*/  LEA.HI.X.SX32 R115, R117, R3.reuse, 0x1, P6 ;  /* 0x0000000375737211 */ /* 0x080fe200030f0eff */
[----:B------:R-:W5:Y:S01]  /*1020*/  LDG.E.U16 R68, desc[UR18][R68.64] ;  /* 0x0000001244447981 */ /* 0x000f62000c1e1500 */
[----:B------:R-:W-:-:S03]  /*1030*/  LEA.HI.X.SX32 R3, R143, R3, 0x1, P4 ;  /* 0x000000038f037211 */ /* 0x000fc600020f0eff */
[----:B------:R-:W5:Y:S04]  /*1040*/  LDG.E.U16 R26, desc[UR18][R26.64] ;  /* 0x000000121a1a7981 */ /* 0x000f68000c1e1500 */
        /* <DEDUP_REMOVED lines=34> */
[----:B------:R0:W5:Y:S04]  /*1270*/  LDG.E.U16 R2, desc[UR18][R2.64] ;  /* 0x0000001202027981 */ /* 0x000168000c1e1500 */
[----:B------:R-:W5:Y:S04]  /*1280*/  LDG.E.U16 R44, desc[UR18][R44.64] ;  /* 0x000000122c2c7981 */ /* 0x000f68000c1e1500 */
[----:B------:R-:W5:Y:S04]  /*1290*/  LDG.E.U16 R54, desc[UR18][R54.64] ;  /* 0x0000001236367981 */ /* 0x000f68000c1e1500 */
[----:B------:R-:W5:Y:S04]  /*12a0*/  LDG.E.U16 R50, desc[UR18][R50.64] ;  /* 0x0000001232327981 */ /* 0x000f68000c1e1500 */
[----:B------:R5:W5:Y:S04]  /*12b0*/  LDG.E.U16 R83, desc[UR18][R82.64] ;  /* 0x0000001252537981 */ /* 0x000b68000c1e1500 */
[----:B------:R-:W5:Y:S04]  /*12c0*/  LDG.E.U16 R88, desc[UR18][R88.64] ;  /* 0x0000001258587981 */ /* 0x000f68000c1e1500 */
[----:B------:R-:W5:Y:S04]  /*12d0*/  LDG.E.U16 R92, desc[UR18][R92.64] ;  /* 0x000000125c5c7981 */ /* 0x000f68000c1e1500 */
[----:B------:R-:W5:Y:S04]  /*12e0*/  LDG.E.U16 R102, desc[UR18][R102.64] ;  /* 0x0000001266667981 */ /* 0x000f68000c1e1500 */
[----:B------:R-:W5:Y:S01]  /*12f0*/  LDG.E.U16 R12, desc[UR18][R12.64] ;  /* 0x000000120c0c7981 */ /* 0x000f62000c1e1500 */
[----:B------:R-:W0:Y:S01]  /*1300*/  S2UR UR4, SR_CgaCtaId ;  /* 0x00000000000479c3 */ /* 0x000e220000008800 */
[----:B-1----:R-:W-:-:S02]  /*1310*/  LOP3.LUT R6, R0, 0x3f, RZ, 0xc0, !PT ;  /* 0x0000003f00067812 */ /* 0x002fc400078ec0ff */
[----:B------:R-:W-:Y:S02]  /*1320*/  LOP3.LUT R4, R0, 0x40, RZ, 0xc0, !PT ;  /* 0x0000004000047812 */ /* 0x000fe400078ec0ff */
[----:B------:R-:W-:Y:S01]  /*1330*/  SHF.L.U32 R9, R6, 0x1, RZ ;  /* 0x0000000106097819 */ /* 0x000fe200000006ff */
[----:B------:R-:W-:-:S03]  /*1340*/  UISETP.GE.AND UP0, UPT, UR44, 0x1, UPT ;  /* 0x000000012c00788c */ /* 0x000fc6000bf06270 */
[----:B------:R-:W-:-:S04]  /*1350*/  LEA R9, R4, R9, 0x7 ;  /* 0x0000000904097211 */ /* 0x000fc800078e38ff */
[C---:B0-----:R-:W-:Y:S02]  /*1360*/  LOP3.LUT R3, R9.reuse, 0x10, RZ, 0x3c, !PT ;  /* 0x0000001009037812 */ /* 0x041fe400078e3cff */
[----:B------:R-:W-:Y:S01]  /*1370*/  LOP3.LUT R11, R9, 0x20, RZ, 0x3c, !PT ;  /* 0x00000020090b7812 */ /* 0x000fe200078e3cff */
[----:B------:R-:W-:Y:S01]  /*1380*/  ULEA UR17, UR4, UR17, 0x18 ;  /* 0x0000001104117291 */ /* 0x000fe2000f8ec03f */
[----:B------:R-:W-:Y:S02]  /*1390*/  PLOP3.LUT P0, PT, PT, PT, UP0, 0x80, 0x0 ;  /* 0x000000000000781c */ /* 0x000fe40003f0f008 */
[----:B------:R-:W-:Y:S02]  /*13a0*/  CS2R R130, SRZ ;  /* 0x0000000000827805 */ /* 0x000fe4000001ff00 */
[----:B------:R-:W-:-:S04]  /*13b0*/  MOV R4, 0x3f800000 ;  /* 0x3f80000000047802 */ /* 0x000fc80000000f00 */
[----:B--2---:R0:W-:Y:S04]  /*13c0*/  STS.U16 [R9+UR17+0x1400], R5 ;  /* 0x0014000509007988 */ /* 0x0041e80008000411 */
[----:B---3--:R-:W-:Y:S01]  /*13d0*/  STS.U16 [R9+UR17], R116 ;  /* 0x0000007409007988 */ /* 0x008fe20008000411 */
[----:B0-----:R-:W-:-:S03]  /*13e0*/  LOP3.LUT R5, R9, 0x30, RZ, 0x3c, !PT ;  /* 0x0000003009057812 */ /* 0x001fc600078e3cff */
[----:B----4-:R-:W-:Y:S04]  /*13f0*/  STS.U16 [R9+UR17+0x400], R10 ;  /* 0x0004000a09007988 */ /* 0x010fe80008000411 */
[----:B-----5:R-:W-:Y:S04]  /*1400*/  STS.U16 [R9+UR17+0x800], R14 ;  /* 0x0008000e09007988 */ /* 0x020fe80008000411 */
[----:B------:R-:W-:Y:S04]  /*1410*/  STS.U16 [R9+UR17+0x1000], R16 ;  /* 0x0010001009007988 */ /* 0x000fe80008000411 */
[----:B------:R-:W-:Y:S04]  /*1420*/  STS.U16 [R9+UR17+0xc00], R34 ;  /* 0x000c002209007988 */ /* 0x000fe80008000411 */
[----:B------:R0:W-:Y:S04]  /*1430*/  STS.U16 [R9+UR17+0x1800], R7 ;  /* 0x0018000709007988 */ /* 0x0001e80008000411 */
[----:B------:R-:W-:Y:S04]  /*1440*/  STS.U16 [R9+UR17+0x1c00], R8 ;  /* 0x001c000809007988 */ /* 0x000fe80008000411 */
[----:B------:R-:W-:Y:S01]  /*1450*/  STS.U16 [R3+UR17+0x80], R80 ;  /* 0x0000805003007988 */ /* 0x000fe20008000411 */
[----:B0-----:R-:W-:-:S03]  /*1460*/  LOP3.LUT R7, R9, 0x50, RZ, 0x3c, !PT ;  /* 0x0000005009077812 */ /* 0x001fc600078e3cff */
[----:B------:R-:W-:Y:S04]  /*1470*/  STS.U16 [R3+UR17+0x480], R56 ;  /* 0x0004803803007988 */ /* 0x000fe80008000411 */
[----:B------:R-:W-:Y:S04]  /*1480*/  STS.U16 [R3+UR17+0x880], R48 ;  /* 0x0008803003007988 */ /* 0x000fe80008000411 */
[----:B------:R-:W-:Y:S04]  /*1490*/  STS.U16 [R3+UR17+0xc80], R46 ;  /* 0x000c802e03007988 */ /* 0x000fe80008000411 */
[----:B------:R-:W-:Y:S04]  /*14a0*/  STS.U16 [R3+UR17+0x1080], R24 ;  /* 0x0010801803007988 */ /* 0x000fe80008000411 */
        /* <DEDUP_REMOVED lines=19> */
[----:B------:R0:W-:Y:S04]  /*15e0*/  STS.U16 [R5+UR17+0x1d80], R128 ;  /* 0x001d808005007988 */ /* 0x0001e80008000411 */
[----:B------:R-:W-:Y:S01]  /*15f0*/  STS.U16 [R3+UR17+0xa00], R22 ;  /* 0x000a001603007988 */ /* 0x000fe20008000411 */
[----:B0-----:R-:W-:-:S02]  /*1600*/  LOP3.LUT R5, R9, 0x60, RZ, 0x3c, !PT ;  /* 0x0000006009057812 */ /* 0x001fc400078e3cff */
[----:B------:R-:W-:Y:S01]  /*1610*/  LOP3.LUT R9, R9, 0x70, RZ, 0x3c, !PT ;  /* 0x0000007009097812 */ /* 0x000fe200078e3cff */
        /* <DEDUP_REMOVED lines=22> */
[----:B------:R0:W-:Y:S01]  /*1780*/  STS.U16 [R5+UR17+0x1f00], R2 ;  /* 0x001f000205007988 */ /* 0x0001e20008000411 */
[----:B------:R-:W-:-:S03]  /*1790*/  IMAD.MOV.U32 R10, RZ, RZ, -0x800000 ;  /* 0xff800000ff0a7424 */ /* 0x000fc600078e00ff */
[----:B------:R-:W-:Y:S01]  /*17a0*/  STS.U16 [R9+UR17+0x380], R44 ;  /* 0x0003802c09007988 */ /* 0x000fe20008000411 */
[----:B------:R-:W-:-:S03]  /*17b0*/  MOV R56, 0xff800000 ;  /* 0xff80000000387802 */ /* 0x000fc60000000f00 */
[----:B------:R-:W-:Y:S01]  /*17c0*/  STS.U16 [R9+UR17+0x780], R54 ;  /* 0x0007803609007988 */ /* 0x000fe20008000411 */
[----:B------:R-:W-:-:S03]  /*17d0*/  MOV R11, 0xff800000 ;  /* 0xff800000000b7802 */ /* 0x000fc60000000f00 */
[----:B------:R-:W-:Y:S01]  /*17e0*/  STS.U16 [R9+UR17+0xb80], R50 ;  /* 0x000b803209007988 */ /* 0x000fe20008000411 */
[----:B------:R-:W-:-:S03]  /*17f0*/  MOV R82, 0xff800000 ;  /* 0xff80000000527802 */ /* 0x000fc60000000f00 */
[----:B------:R-:W-:Y:S01]  /*1800*/  STS.U16 [R9+UR17+0xf80], R83 ;  /* 0x000f805309007988 */ /* 0x000fe20008000411 */
[----:B0-----:R-:W-:-:S03]  /*1810*/  IMAD.MOV.U32 R5, RZ, RZ, 0x3f800000 ;  /* 0x3f800000ff057424 */ /* 0x001fc600078e00ff */
[----:B------:R0:W-:Y:S01]  /*1820*/  STS.U16 [R9+UR17+0x1380], R88 ;  /* 0x0013805809007988 */ /* 0x0001e20008000411 */
[----:B------:R-:W-:-:S03]  /*1830*/  MOV R7, 0x3f800000 ;  /* 0x3f80000000077802 */ /* 0x000fc60000000f00 */
[----:B------:R1:W-:Y:S01]  /*1840*/  STS.U16 [R9+UR17+0x1780], R92 ;  /* 0x0017805c09007988 */ /* 0x0003e20008000411 */
[----:B------:R-:W-:-:S03]  /*1850*/  MOV R8, 0x3f800000 ;  /* 0x3f80000000087802 */ /* 0x000fc60000000f00 */
[----:B------:R2:W-:Y:S01]  /*1860*/  STS.U16 [R9+UR17+0x1b80], R102 ;  /* 0x001b806609007988 */ /* 0x0005e20008000411 */
[----:B------:R-:W-:-:S03]  /*1870*/  CS2R R120, SRZ ;  /* 0x0000000000787805 */ /* 0x000fc6000001ff00 */
[----:B------:R3:W-:Y:S01]  /*1880*/  STS.U16 [R9+UR17+0x1f80], R12 ;  /* 0x001f800c09007988 */ /* 0x0007e20008000411 */
[----:B------:R-:W-:Y:S02]  /*1890*/  CS2R R122, SRZ ;  /* 0x00000000007a7805 */ /* 0x000fe4000001ff00 */
[----:B------:R-:W-:Y:S02]  /*18a0*/  CS2R R124, SRZ ;  /* 0x00000000007c7805 */ /* 0x000fe4000001ff00 */
[----:B------:R-:W-:Y:S02]  /*18b0*/  CS2R R126, SRZ ;  /* 0x00000000007e7805 */ /* 0x000fe4000001ff00 */
[----:B------:R-:W-:Y:S02]  /*18c0*/  CS2R R128, SRZ ;  /* 0x0000000000807805 */ /* 0x000fe4000001ff00 */
[----:B------:R-:W-:Y:S02]  /*18d0*/  CS2R R132, SRZ ;  /* 0x0000000000847805 */ /* 0x000fe4000001ff00 */
[----:B------:R-:W-:-:S02]  /*18e0*/  CS2R R134, SRZ ;  /* 0x0000000000867805 */ /* 0x000fc4000001ff00 */
        /* <DEDUP_REMOVED lines=8> */
[----:B0-----:R-:W-:Y:S02]  /*1970*/  CS2R R88, SRZ ;  /* 0x0000000000587805 */ /* 0x001fe4000001ff00 */
[----:B------:R-:W-:Y:S02]  /*1980*/  CS2R R90, SRZ ;  /* 0x00000000005a7805 */ /* 0x000fe4000001ff00 */
[----:B-1----:R-:W-:Y:S02]  /*1990*/  CS2R R92, SRZ ;  /* 0x00000000005c7805 */ /* 0x002fe4000001ff00 */
[----:B------:R-:W-:-:S02]  /*19a0*/  CS2R R94, SRZ ;  /* 0x00000000005e7805 */ /* 0x000fc4000001ff00 */
[----:B------:R-:W-:Y:S02]  /*19b0*/  CS2R R96, SRZ ;  /* 0x0000000000607805 */ /* 0x000fe4000001ff00 */
[----:B------:R-:W-:Y:S02]  /*19c0*/  CS2R R98, SRZ ;  /* 0x0000000000627805 */ /* 0x000fe4000001ff00 */
[----:B------:R-:W-:Y:S02]  /*19d0*/  CS2R R100, SRZ ;  /* 0x0000000000647805 */ /* 0x000fe4000001ff00 */
[----:B--2---:R-:W-:Y:S02]  /*19e0*/  CS2R R102, SRZ ;  /* 0x0000000000667805 */ /* 0x004fe4000001ff00 */
[----:B------:R-:W-:Y:S02]  /*19f0*/  CS2R R104, SRZ ;  /* 0x0000000000687805 */ /* 0x000fe4000001ff00 */
[----:B------:R-:W-:-:S02]  /*1a00*/  CS2R R106, SRZ ;  /* 0x00000000006a7805 */ /* 0x000fc4000001ff00 */
[----:B------:R-:W-:Y:S02]  /*1a10*/  CS2R R108, SRZ ;  /* 0x00000000006c7805 */ /* 0x000fe4000001ff00 */
[----:B------:R-:W-:Y:S02]  /*1a20*/  CS2R R110, SRZ ;  /* 0x00000000006e7805 */ /* 0x000fe4000001ff00 */
[----:B------:R-:W-:Y:S02]  /*1a30*/  CS2R R112, SRZ ;  /* 0x0000000000707805 */ /* 0x000fe4000001ff00 */
[----:B------:R-:W-:Y:S02]  /*1a40*/  CS2R R114, SRZ ;  /* 0x0000000000727805 */ /* 0x000fe4000001ff00 */
[----:B------:R-:W-:Y:S02]  /*1a50*/  CS2R R116, SRZ ;  /* 0x0000000000747805 */ /* 0x000fe4000001ff00 */
[----:B------:R-:W-:Y:S01]  /*1a60*/  CS2R R118, SRZ ;  /* 0x0000000000767805 */ /* 0x000fe2000001ff00 */
[----:B---3--:R-:W-:Y:S06]  /*1a70*/  @!P0 BRA `(.L_x_0) ;  /* 0x00000048005c8947 */ /* 0x008fec0003800000 */
[----:B------:R-:W0:Y:S01]  /*1a80*/  LDC.64 R204, c[0x0][0x250] ;  /* 0x00009400ffcc7b82 */ /* 0x000e220000000a00 */
[----:B------:R-:W-:Y:S01]  /*1a90*/  SHF.R.U32.HI R0, RZ, 0x6, R0 ;  /* 0x00000006ff007819 */ /* 0x000fe20000011600 */
[----:B------:R-:W-:Y:S01]  /*1aa0*/  ULDC.64 UR6, c[0x0][0x260] ;  /* 0x0000980000067ab9 */ /* 0x000fe20000000a00 */
[----:B------:R-:W-:Y:S01]  /*1ab0*/  ULDC UR5, c[0x0][0x258] ;  /* 0x0000960000057ab9 */ /* 0x000fe20000000800 */
[----:B------:R-:W-:Y:S01]  /*1ac0*/  UIMAD UR6, UR16, UR6, URZ ;  /* 0x00000006100672a4 */ /* 0x000fe2000f8e023f */
[----:B------:R-:W-:Y:S01]  /*1ad0*/  SGXT.U32 R0, R0, 0x1 ;  /* 0x000000010000781a */ /* 0x000fe20000000000 */
[C---:B------:R-:W-:Y:S01]  /*1ae0*/  IMAD R5, R6.reuse, UR7, RZ ;  /* 0x0000000706057c24 */ /* 0x040fe2000f8e02ff */
[----:B------:R-:W-:Y:S01]  /*1af0*/  ULDC.64 UR10, c[0x0][0x220] ;  /* 0x00008800000a7ab9 */ /* 0x000fe20000000a00 */
[----:B------:R-:W-:Y:S01]  /*1b00*/  USHF.L.U32 UR4, UR6, 0x1, URZ ;  /* 0x0000000106047899 */ /* 0x000fe2000800063f */
[----:B------:R-:W1:Y:S01]  /*1b10*/  LDC R28, c[0x0][0x268] ;  /* 0x00009a00ff1c7b82 */ /* 0x000e620000000800 */
[----:B------:R-:W-:Y:S01]  /*1b20*/  IMAD R6, R6, UR5, RZ ;  /* 0x0000000506067c24 */ /* 0x000fe2000f8e02ff */
[C---:B------:R-:W-:Y:S01]  /*1b30*/  SHF.L.U32 R2, R5.reuse, 0x1, RZ ;  /* 0x0000000105027819 */ /* 0x040fe200000006ff */
[----:B------:R-:W-:Y:S01]  /*1b40*/  ULDC.64 UR8, c[0x0][0x218] ;  /* 0x0000860000087ab9 */ /* 0x000fe20000000a00 */
[----:B------:R-:W-:Y:S01]  /*1b50*/  IMAD.HI R5, R5, 0x2, RZ ;  /* 0x0000000205057827 */ /* 0x000fe200078e02ff */
[----:B------:R-:W-:Y:S01]  /*1b60*/  MOV R3, UR4 ;  /* 0x0000000400037c02 */ /* 0x000fe20008000f00 */
[----:B------:R-:W-:Y:S01]  /*1b70*/  UIMAD.WIDE UR4, UR6, 0x2, URZ ;  /* 0x00000002060478a5 */ /* 0x000fe2000f8e023f */
[----:B------:R-:W-:Y:S01]  /*1b80*/  CS2R R120, SRZ ;  /* 0x0000000000787805 */ /* 0x000fe2000001ff00 */
[----:B------:R-:W-:Y:S01]  /*1b90*/  USHF.R.U32.HI UR12, URZ, 0x4, UR17 ;  /* 0x000000043f0c7899 */ /* 0x000fe20008011611 */
[----:B------:R-:W-:Y:S01]  /*1ba0*/  IADD3 R24, P2, P3, R2, UR10, R3 ;  /* 0x0000000a02187c10 */ /* 0x000fe2000fb5e003 */
[----:B------:R-:W-:Y:S01]  /*1bb0*/  UMOV UR6, URZ ;  /* 0x0000003f00067c82 */ /* 0x000fe20008000000 */
[----:B------:R-:W-:Y:S01]  /*1bc0*/  SHF.L.U32 R3, R6, 0x1, RZ ;  /* 0x0000000106037819 */ /* 0x000fe200000006ff */
[----:B------:R-:W-:Y:S01]  /*1bd0*/  USGXT.U32 UR12, UR12, 0xe ;  /* 0x0000000e0c0c789a */ /* 0x000fe20008000000 */
[----:B------:R-:W-:Y:S01]  /*1be0*/  MOV R26, UR5 ;  /* 0x00000005001a7c02 */ /* 0x000fe20008000f00 */
[----:B------:R-:W-:Y:S01]  /*1bf0*/  UMOV UR5, URZ ;  /* 0x0000003f00057c82 */ /* 0x000fe20008000000 */
[----:B0-----:R-:W-:Y:S01]  /*1c00*/  IMAD R4, R0, R205, RZ ;  /* 0x000000cd00047224 */ /* 0x001fe200078e02ff */
[----:B------:R-:W-:Y:S01]  /*1c10*/  CS2R R122, SRZ ;  /* 0x00000000007a7805 */ /* 0x000fe2000001ff00 */
[----:B------:R-:W-:Y:S01]  /*1c20*/  IMAD R204, R204, UR16, RZ ;  /* 0x00000010cccc7c24 */ /* 0x000fe2000f8e02ff */
[----:B------:R-:W-:-:S02]  /*1c30*/  IADD3.X R26, R5, UR11, R26, P2, P3 ;  /* 0x0000000b051a7c10 */ /* 0x000fc400097e641a */
[----:B------:R-:W-:Y:S02]  /*1c40*/  CS2R R124, SRZ ;  /* 0x00000000007c7805 */ /* 0x000fe4000001ff00 */
[----:B------:R-:W-:Y:S02]  /*1c50*/  LEA R8, R205, R4, 0x1 ;  /* 0x00000004cd087211 */ /* 0x000fe400078e08ff */
[----:B------:R-:W-:Y:S02]  /*1c60*/  CS2R R126, SRZ ;  /* 0x00000000007e7805 */ /* 0x000fe4000001ff00 */
[C---:B------:R-:W-:Y:S01]  /*1c70*/  SHF.L.U32 R2, R204.reuse, 0x1, RZ ;  /* 0x00000001cc027819 */ /* 0x040fe200000006ff */
[----:B------:R-:W-:Y:S01]  /*1c80*/  IMAD.HI R204, R204, 0x2, RZ ;  /* 0x00000002cccc7827 */ /* 0x000fe200078e02ff */
[----:B------:R-:W-:Y:S02]  /*1c90*/  CS2R R128, SRZ ;  /* 0x0000000000807805 */ /* 0x000fe4000001ff00 */
[----:B------:R-:W-:-:S02]  /*1ca0*/  CS2R R130, SRZ ;  /* 0x0000000000827805 */ /* 0x000fc4000001ff00 */
[----:B------:R-:W-:Y:S01]  /*1cb0*/  IADD3 R237, P0, P1, R3, UR8, R2 ;  /* 0x0000000803ed7c10 */ /* 0x000fe2000f91e002 */
[C---:B------:R-:W-:Y:S01]  /*1cc0*/  IMAD R10, R205.reuse, 0x2, R8 ;  /* 0x00000002cd0a7824 */ /* 0x040fe200078e0208 */
[----:B------:R-:W-:Y:S01]  /*1cd0*/  UIADD3 UR8, UR17, 0x4000, URZ ;  /* 0x0000400011087890 */ /* 0x000fe2000fffe03f */
[----:B------:R-:W-:Y:S01]  /*1ce0*/  IMAD.HI R3, R6, 0x2, RZ ;  /* 0x0000000206037827 */ /* 0x000fe200078e02ff */
[----:B------:R-:W-:Y:S02]  /*1cf0*/  CS2R R132, SRZ ;  /* 0x0000000000847805 */ /* 0x000fe4000001ff00 */
[----:B------:R-:W-:Y:S02]  /*1d00*/  CS2R R134, SRZ ;  /* 0x0000000000867805 */ /* 0x000fe4000001ff00 */
[----:B------:R-:W-:Y:S01]  /*1d10*/  LEA R12, R205, R10, 0x1 ;  /* 0x0000000acd0c7211 */ /* 0x000fe200078e08ff */
[----:B-1----:R-:W-:Y:S01]  /*1d20*/  IMAD R7, R0, R28, RZ ;  /* 0x0000001c00077224 */ /* 0x002fe200078e02ff */
[----:B------:R-:W-:Y:S01]  /*1d30*/  IADD3.X R25, R3, UR9, R204, P0, P1 ;  /* 0x0000000903197c10 */ /* 0x000fe200087e24cc */
[----:B------:R-:W-:Y:S01]  /*1d40*/  USHF.R.U32.HI UR14, URZ, 0x4, UR8 ;  /* 0x000000043f0e7899 */ /* 0x000fe20008011608 */
[-C--:B------:R-:W-:Y:S01]  /*1d50*/  LEA R152, P0, R4, R237.reuse, 0x1 ;  /* 0x000000ed04987211 */ /* 0x080fe200078008ff */
[C---:B------:R-:W-:Y:S01]  /*1d60*/  IMAD R14, R205.reuse, 0x2, R12 ;  /* 0x00000002cd0e7824 */ /* 0x040fe200078e020c */
[----:B------:R-:W-:Y:S01]  /*1d70*/  LEA R22, P1, R8, R237, 0x1 ;  /* 0x000000ed08167211 */ /* 0x000fe200078208ff */
[----:B------:R-:W-:Y:S01]  /*1d80*/  IMAD R3, R28, 0x2, R7 ;  /* 0x000000021c037824 */ /* 0x000fe200078e0207 */
[-C--:B------:R-:W-:Y:S01]  /*1d90*/  LEA.HI.X.SX32 R153, R4, R25.reuse, 0x1, P0 ;  /* 0x0000001904997211 */ /* 0x080fe200000f0eff */
[----:B------:R-:W-:Y:S01]  /*1da0*/  UIADD3 UR8, UP0, UR12, 0x80, URZ ;  /* 0x000000800c087890 */ /* 0x000fe2000ff1e03f */
[C---:B------:R-:W-:Y:S01]  /*1db0*/  LEA R16, R205.reuse, R14, 0x1 ;  /* 0x0000000ecd107211 */ /* 0x040fe200078e08ff */
[----:B------:R-:W-:Y:S01]  /*1dc0*/  USGXT.U32 UR14, UR14, 0xe ;  /* 0x0000000e0e0e789a */ /* 0x000fe20008000000 */
[----:B------:R-:W-:Y:S01]  /*1dd0*/  LEA.HI.X.SX32 R23, R8, R25, 0x1, P1 ;  /* 0x0000001908177211 */ /* 0x000fe200008f0eff */
[----:B------:R0:W-:Y:S01]  /*1de0*/  STL.64 [R1+0xd8], R152 ;  /* 0x0000d89801007387 */ /* 0x0001e20000100a00 */
[C---:B------:R-:W-:Y:S01]  /*1df0*/  LEA R5, R28.reuse, R3, 0x1 ;  /* 0x000000031c057211 */ /* 0x040fe200078e08ff */
[C---:B------:R-:W-:Y:S01]  /*1e00*/  IMAD R2, R205.reuse, 0x2, R16 ;  /* 0x00000002cd027824 */ /* 0x040fe200078e0210 */
[----:B------:R-:W-:Y:S01]  /*1e10*/  UIADD3.X UR9, UR5, 0x40000040, URZ, UP0, !UPT ;  /* 0x4000004005097890 */ /* 0x000fe200087fe43f */
[----:B------:R1:W-:Y:S01]  /*1e20*/  STL.64 [R1+0xd0], R22 ;  /* 0x0000d01601007387 */ /* 0x0003e20000100a00 */
[----:B------:R-:W-:Y:S01]  /*1e30*/  LEA R9, R28, R5, 0x1 ;  /* 0x000000051c097211 */ /* 0x000fe200078e08ff */
[----:B------:R-:W-:Y:S01]  /*1e40*/  UIADD3 UR10, UP0, UR14, 0x2, URZ ;  /* 0x000000020e0a7890 */ /* 0x000fe2000ff1e03f */
[----:B------:R-:W-:-:S02]  /*1e50*/  LEA R6, R205, R2, 0x1 ;  /* 0x00000002cd067211 */ /* 0x000fc400078e08ff */
[----:B------:R-:W-:Y:S02]  /*1e60*/  CS2R R136, SRZ ;  /* 0x0000000000887805 */ /* 0x000fe4000001ff00 */
[----:B------:R-:W-:Y:S01]  /*1e70*/  LEA R11, R28, R9, 0x1 ;  /* 0x000000091c0b7211 */ /* 0x000fe200078e08ff */
[----:B------:R-:W-:Y:S01]  /*1e80*/  UIADD3.X UR11, UR6, 0x40000040, URZ, UP0, !UPT ;  /* 0x40000040060b7890 */ /* 0x000fe200087fe43f */
[----:B------:R-:W-:Y:S02]  /*1e90*/  LEA R0, R205, R6, 0x1 ;  /* 0x00000006cd007211 */ /* 0x000fe400078e08ff */
[----:B------:R-:W-:Y:S02]  /*1ea0*/  CS2R R138, SRZ ;  /* 0x00000000008a7805 */ /* 0x000fe4000001ff00 */
[----:B0-----:R-:W-:Y:S02]  /*1eb0*/  LEA R152, P0, R10, R237, 0x1 ;  /* 0x000000ed0a987211 */ /* 0x001fe400078008ff */
[----:B------:R-:W-:-:S02]  /*1ec0*/  CS2R R140, SRZ ;  /* 0x00000000008c7805 */ /* 0x000fc4000001ff00 */
[C---:B------:R-:W-:Y:S02]  /*1ed0*/  LEA R18, R205.reuse, R0, 0x1 ;  /* 0x00000000cd127211 */ /* 0x040fe400078e08ff */
[----:B------:R-:W-:Y:S02]  /*1ee0*/  CS2R R142, SRZ ;  /* 0x00000000008e7805 */ /* 0x000fe4000001ff00 */
[----:B-1----:R-:W-:Y:S02]  /*1ef0*/  LEA R22, P1, R12, R237, 0x1 ;  /* 0x000000ed0c167211 */ /* 0x002fe400078208ff */
[----:B------:R-:W-:Y:S02]  /*1f00*/  CS2R R144, SRZ ;  /* 0x0000000000907805 */ /* 0x000fe4000001ff00 */
[----:B------:R-:W-:Y:S02]  /*1f10*/  LEA R20, R205, R18, 0x1 ;  /* 0x00000012cd147211 */ /* 0x000fe400078e08ff */
[----:B------:R-:W-:-:S02]  /*1f20*/  CS2R R146, SRZ ;  /* 0x0000000000927805 */ /* 0x000fc4000001ff00 */
[-C--:B------:R-:W-:Y:S02]  /*1f30*/  LEA.HI.X.SX32 R153, R10, R25.reuse, 0x1, P0 ;  /* 0x000000190a997211 */ /* 0x080fe400000f0eff */
[----:B------:R-:W-:Y:S02]  /*1f40*/  CS2R R148, SRZ ;  /* 0x0000000000947805 */ /* 0x000fe4000001ff00 */
[----:B------:R-:W-:Y:S01]  /*1f50*/  LEA.HI.X.SX32 R23, R12, R25, 0x1, P1 ;  /* 0x000000190c177211 */ /* 0x000fe200008f0eff */
[----:B------:R-:W-:Y:S01]  /*1f60*/  IMAD R4, R205, 0x2, R20 ;  /* 0x00000002cd047824 */ /* 0x000fe200078e0214 */
[----:B------:R-:W-:Y:S01]  /*1f70*/  LEA R13, R28, R11, 0x1 ;  /* 0x0000000b1c0d7211 */ /* 0x000fe200078e08ff */
[----:B------:R0:W-:Y:S01]  /*1f80*/  STL.64 [R1+0xc8], R152 ;  /* 0x0000c89801007387 */ /* 0x0001e20000100a00 */
[----:B------:R-:W-:Y:S02]  /*1f90*/  CS2R R150, SRZ ;  /* 0x0000000000967805 */ /* 0x000fe4000001ff00 */
[----:B------:R-:W-:-:S02]  /*1fa0*/  CS2R R88, SRZ ;  /* 0x0000000000587805 */ /* 0x000fc4000001ff00 */
[C---:B------:R-:W-:Y:S01]  /*1fb0*/  LEA R8, R205.reuse, R4, 0x1 ;  /* 0x00000004cd087211 */ /* 0x040fe200078e08ff */
[----:B------:R1:W-:Y:S01]  /*1fc0*/  STL.64 [R1+0xc0], R22 ;  /* 0x0000c01601007387 */ /* 0x0003e20000100a00 */
[C---:B------:R-:W-:Y:S02]  /*1fd0*/  LEA R15, R28.reuse, R13, 0x1 ;  /* 0x0000000d1c0f7211 */ /* 0x040fe400078e08ff */
[----:B------:R-:W-:Y:S02]  /*1fe0*/  CS2R R90, SRZ ;  /* 0x00000000005a7805 */ /* 0x000fe4000001ff00 */
[----:B------:R-:W-:Y:S01]  /*1ff0*/  CS2R R92, SRZ ;  /* 0x00000000005c7805 */ /* 0x000fe2000001ff00 */
[----:B------:R-:W-:Y:S01]  /*2000*/  IMAD R10, R205, 0x2, R8 ;  /* 0x00000002cd0a7824 */ /* 0x000fe200078e0208 */
[----:B------:R-:W-:Y:S02]  /*2010*/  LEA R17, R28, R15, 0x1 ;  /* 0x0000000f1c117211 */ /* 0x000fe400078e08ff */
[----:B------:R-:W-:-:S02]  /*2020*/  CS2R R94, SRZ ;  /* 0x00000000005e7805 */ /* 0x000fc4000001ff00 */
[----:B------:R-:W-:Y:S02]  /*2030*/  CS2R R96, SRZ ;  /* 0x0000000000607805 */ /* 0x000fe4000001ff00 */
[-C--:B0-----:R-:W-:Y:S02]  /*2040*/  LEA R152, P0, R14, R237.reuse, 0x1 ;  /* 0x000000ed0e987211 */ /* 0x081fe400078008ff */
[----:B------:R-:W-:Y:S02]  /*2050*/  CS2R R98, SRZ ;  /* 0x0000000000627805 */ /* 0x000fe4000001ff00 */
[----:B------:R-:W-:Y:S02]  /*2060*/  LEA R12, R205, R10, 0x1 ;  /* 0x0000000acd0c7211 */ /* 0x000fe400078e08ff */
[----:B------:R-:W-:Y:S02]  /*2070*/  CS2R R100, SRZ ;  /* 0x0000000000647805 */ /* 0x000fe4000001ff00 */
[----:B-1----:R-:W-:-:S02]  /*2080*/  LEA R22, P1, R16, R237, 0x1 ;  /* 0x000000ed10167211 */ /* 0x002fc400078208ff */
[----:B------:R-:W-:Y:S02]  /*2090*/  CS2R R102, SRZ ;  /* 0x0000000000667805 */ /* 0x000fe4000001ff00 */
[-C--:B------:R-:W-:Y:S01]  /*20a0*/  LEA.HI.X.SX32 R153, R14, R25.reuse, 0x1, P0 ;  /* 0x000000190e997211 */ /* 0x080fe200000f0eff */
[----:B------:R-:W-:Y:S01]  /*20b0*/  IMAD R14, R205, 0x2, R12 ;  /* 0x00000002cd0e7824 */ /* 0x000fe200078e020c */
[----:B------:R-:W-:Y:S02]  /*20c0*/  LEA.HI.X.SX32 R23, R16, R25, 0x1, P1 ;  /* 0x0000001910177211 */ /* 0x000fe400008f0eff */
[----:B------:R-:W-:Y:S02]  /*20d0*/  CS2R R104, SRZ ;  /* 0x0000000000687805 */ /* 0x000fe4000001ff00 */
[----:B------:R-:W-:Y:S01]  /*20e0*/  LEA R19, R28, R17, 0x1 ;  /* 0x000000111c137211 */ /* 0x000fe200078e08ff */
[----:B------:R0:W-:Y:S01]  /*20f0*/  STL.64 [R1+0xb8], R152 ;  /* 0x0000b89801007387 */ /* 0x0001e20000100a00 */
[----:B------:R-:W-:-:S02]  /*2100*/  CS2R R106, SRZ ;  /* 0x00000000006a7805 */ /* 0x000fc4000001ff00 */
[----:B------:R-:W-:Y:S02]  /*2110*/  CS2R R108, SRZ ;  /* 0x00000000006c7805 */ /* 0x000fe4000001ff00 */
[----:B------:R-:W-:Y:S01]  /*2120*/  LEA R21, R28, R19, 0x1 ;  /* 0x000000131c157211 */ /* 0x000fe200078e08ff */
[----:B------:R1:W-:Y:S01]  /*2130*/  STL.64 [R1+0xb0], R22 ;  /* 0x0000b01601007387 */ /* 0x0003e20000100a00 */
[----:B------:R-:W-:Y:S02]  /*2140*/  CS2R R110, SRZ ;  /* 0x00000000006e7805 */ /* 0x000fe4000001ff00 */
[----:B------:R-:W-:Y:S02]  /*2150*/  CS2R R112, SRZ ;  /* 0x0000000000707805 */ /* 0x000fe4000001ff00 */
[----:B------:R-:W-:Y:S02]  /*2160*/  CS2R R114, SRZ ;  /* 0x0000000000727805 */ /* 0x000fe4000001ff00 */
[----:B------:R-:W-:-:S02]  /*2170*/  CS2R R116, SRZ ;  /* 0x0000000000747805 */ /* 0x000fc4000001ff00 */
[----:B------:R-:W-:Y:S01]  /*2180*/  CS2R R118, SRZ ;  /* 0x0000000000767805 */ /* 0x000fe2000001ff00 */
[----:B------:R-:W-:Y:S01]  /*2190*/  UMOV UR4, URZ ;  /* 0x0000003f00047c82 */ /* 0x000fe20008000000 */
[----:B------:R-:W-:Y:S01]  /*21a0*/  UIADD3.64 UR20, UR8, 0x80, URZ ;  /* 0x0000008008147897 */ /* 0x000fe2000fffe03f */
[-C--:B0-----:R-:W-:Y:S01]  /*21b0*/  LEA R152, P0, R2, R237.reuse, 0x1 ;  /* 0x000000ed02987211 */ /* 0x081fe200078008ff */
[----:B------:R-:W-:Y:S02]  /*21c0*/  UIADD3.64 UR24, UR8, 0x100, URZ ;  /* 0x0000010008187897 */ /* 0x000fe4000fffe03f */
[----:B------:R-:W-:Y:S01]  /*21d0*/  UIADD3.64 UR28, UR8, 0x180, URZ ;  /* 0x00000180081c7897 */ /* 0x000fe2000fffe03f */
[----:B-1----:R-:W-:Y:S01]  /*21e0*/  LEA R22, P1, R6, R237, 0x1 ;  /* 0x000000ed06167211 */ /* 0x002fe200078208ff */
[----:B------:R-:W-:Y:S01]  /*21f0*/  UIADD3.64 UR32, UR8, 0x200, URZ ;  /* 0x0000020008207897 */ /* 0x000fe2000fffe03f */
[-C--:B------:R-:W-:Y:S01]  /*2200*/  LEA.HI.X.SX32 R153, R2, R25.reuse, 0x1, P0 ;  /* 0x0000001902997211 */ /* 0x080fe200000f0eff */
[----:B------:R-:W-:Y:S01]  /*2210*/  UIADD3.64 UR36, UR8, 0x280, URZ ;  /* 0x0000028008247897 */ /* 0x000fe2000fffe03f */
[----:B------:R-:W-:Y:S01]  /*2220*/  LEA.HI.X.SX32 R23, R6, R25, 0x1, P1 ;  /* 0x0000001906177211 */ /* 0x000fe200008f0eff */
[----:B------:R-:W-:Y:S01]  /*2230*/  UIADD3.64 UR40, UR8, 0x300, URZ ;  /* 0x0000030008287897 */ /* 0x000fe2000fffe03f */
[----:B------:R-:W-:Y:S01]  /*2240*/  LEA R2, R205, R14, 0x1 ;  /* 0x0000000ecd027211 */ /* 0x000fe200078e08ff */
[----:B------:R0:W-:Y:S01]  /*2250*/  STL.64 [R1+0xa8], R152 ;  /* 0x0000a89801007387 */ /* 0x0001e20000100a00 */
[----:B------:R-:W-:-:S02]  /*2260*/  UIADD3.64 UR22, UR10, 0x2, URZ ;  /* 0x000000020a167897 */ /* 0x000fc4000fffe03f */
[----:B------:R-:W-:Y:S01]  /*2270*/  UIADD3.64 UR26, UR10, 0x4, URZ ;  /* 0x000000040a1a7897 */ /* 0x000fe2000fffe03f */
[----:B------:R1:W-:Y:S01]  /*2280*/  STL.64 [R1+0xa0], R22 ;  /* 0x0000a01601007387 */ /* 0x0003e20000100a00 */
[----:B------:R-:W-:Y:S01]  /*2290*/  IMAD R6, R205, 0x2, R2 ;  /* 0x00000002cd067824 */ /* 0x000fe200078e0202 */
[----:B------:R-:W-:Y:S01]  /*22a0*/  ULDC UR6, c[0x0][0x238] ;  /* 0x00008e0000067ab9 */ /* 0x000fe20000000800 */
[----:B------:R-:W-:Y:S01]  /*22b0*/  UMOV UR15, 0x40000040 ;  /* 0x40000040000f7882 */ /* 0x000fe20000000000 */
[-C--:B0-----:R-:W-:Y:S02]  /*22c0*/  LEA R152, P1, R18, R237.reuse, 0x1 ;  /* 0x000000ed12987211 */ /* 0x081fe400078208ff */
[----:B-1----:R-:W-:Y:S02]  /*22d0*/  LEA R22, P0, R0, R237, 0x1 ;  /* 0x000000ed00167211 */ /* 0x002fe400078008ff */
[-C--:B------:R-:W-:Y:S02]  /*22e0*/  LEA.HI.X.SX32 R153, R18, R25.reuse, 0x1, P1 ;  /* 0x0000001912997211 */ /* 0x080fe400008f0eff */
[----:B------:R-:W-:-:S02]  /*22f0*/  LEA.HI.X.SX32 R23, R0, R25, 0x1, P0 ;  /* 0x0000001900177211 */ /* 0x000fc400000f0eff */
[C---:B------:R-:W-:Y:S02]  /*2300*/  LEA R0, R205.reuse, R6, 0x1 ;  /* 0x00000006cd007211 */ /* 0x040fe400078e08ff */
[-C--:B------:R-:W-:Y:S01]  /*2310*/  LEA R156, P0, R20, R237.reuse, 0x1 ;  /* 0x000000ed149c7211 */ /* 0x080fe200078008ff */
[----:B------:R0:W-:Y:S01]  /*2320*/  STL.64 [R1+0x98], R22 ;  /* 0x0000981601007387 */ /* 0x0001e20000100a00 */
[----:B------:R-:W-:Y:S01]  /*2330*/  LEA R154, P1, R4, R237, 0x1 ;  /* 0x000000ed049a7211 */ /* 0x000fe200078208ff */
[C---:B------:R-:W-:Y:S01]  /*2340*/  IMAD R16, R205.reuse, 0x2, R0 ;  /* 0x00000002cd107824 */ /* 0x040fe200078e0200 */
[-C--:B------:R-:W-:Y:S01]  /*2350*/  LEA.HI.X.SX32 R157, R20, R25.reuse, 0x1, P0 ;  /* 0x00000019149d7211 */ /* 0x080fe200000f0eff */
[----:B------:R1:W-:Y:S01]  /*2360*/  STL.64 [R1+0x90], R152 ;  /* 0x0000909801007387 */ /* 0x0003e20000100a00 */
[----:B------:R-:W-:Y:S02]  /*2370*/  LEA.HI.X.SX32 R155, R4, R25, 0x1, P1 ;  /* 0x00000019049b7211 */ /* 0x000fe400008f0eff */
[C---:B------:R-:W-:Y:S01]  /*2380*/  LEA R18, R205.reuse, R16, 0x1 ;  /* 0x00000010cd127211 */ /* 0x040fe200078e08ff */
[----:B------:R2:W-:Y:S03]  /*2390*/  STL.64 [R1+0x88], R156 ;  /* 0x0000889c01007387 */ /* 0x0005e60000100a00 */
[----:B------:R-:W-:Y:S01]  /*23a0*/  LEA R4, R205, R18, 0x1 ;  /* 0x00000012cd047211 */ /* 0x000fe200078e08ff */
[----:B------:R3:W-:Y:S01]  /*23b0*/  STL.64 [R1+0x80], R154 ;  /* 0x0000809a01007387 */ /* 0x0007e20000100a00 */
[----:B0-----:R-:W-:-:S02]  /*23c0*/  LEA R22, R28, R21, 0x1 ;  /* 0x000000151c167211 */ /* 0x001fc400078e08ff */
[----:B-1----:R-:W-:Y:S02]  /*23d0*/  LEA R152, P2, R8, R237, 0x1 ;  /* 0x000000ed08987211 */ /* 0x002fe400078408ff */
[----:B------:R-:W-:Y:S02]  /*23e0*/  LEA R23, R28, R22, 0x1 ;  /* 0x000000161c177211 */ /* 0x000fe400078e08ff */
[----:B------:R-:W-:Y:S01]  /*23f0*/  LEA.HI.X.SX32 R153, R8, R25, 0x1, P2 ;  /* 0x0000001908997211 */ /* 0x000fe200010f0eff */
[----:B------:R-:W-:Y:S01]  /*2400*/  IMAD R8, R205, 0x2, R4 ;  /* 0x00000002cd087824 */ /* 0x000fe200078e0204 */
[-C--:B--2---:R-:W-:Y:S02]  /*2410*/  LEA R156, P0, R10, R237.reuse, 0x1 ;  /* 0x000000ed0a9c7211 */ /* 0x084fe400078008ff */
[----:B---3--:R-:W-:Y:S01]  /*2420*/  LEA R154, P1, R12, R237, 0x1 ;  /* 0x000000ed0c9a7211 */ /* 0x008fe200078208ff */
[----:B------:R0:W-:Y:S01]  /*2430*/  STL.64 [R1+0x78], R152 ;  /* 0x0000789801007387 */ /* 0x0001e20000100a00 */
[----:B------:R-:W-:-:S02]  /*2440*/  LEA.HI.X.SX32 R157, R10, R25, 0x1, P0 ;  /* 0x000000190a9d7211 */ /* 0x000fc400000f0eff */
[----:B------:R-:W-:Y:S02]  /*2450*/  LEA.HI.X.SX32 R155, R12, R25, 0x1, P1 ;  /* 0x000000190c9b7211 */ /* 0x000fe400008f0eff */
[C---:B------:R-:W-:Y:S01]  /*2460*/  LEA R10, R205.reuse, R8, 0x1 ;  /* 0x00000008cd0a7211 */ /* 0x040fe200078e08ff */
[----:B------:R1:W-:Y:S03]  /*2470*/  STL.64 [R1+0x70], R156 ;  /* 0x0000709c01007387 */ /* 0x0003e60000100a00 */
[----:B------:R-:W-:Y:S01]  /*2480*/  LEA R12, R205, R10, 0x1 ;  /* 0x0000000acd0c7211 */ /* 0x000fe200078e08ff */
[----:B------:R2:W-:Y:S01]  /*2490*/  STL.64 [R1+0x68], R154 ;  /* 0x0000689a01007387 */ /* 0x0005e20000100a00 */
[----:B0-----:R-:W-:-:S04]  /*24a0*/  LEA R152, P2, R14, R237, 0x1 ;  /* 0x000000ed0e987211 */ /* 0x001fc800078408ff */
[----:B------:R-:W-:Y:S02]  /*24b0*/  LEA.HI.X.SX32 R153, R14, R25, 0x1, P2 ;  /* 0x000000190e997211 */ /* 0x000fe400010f0eff */
[----:B-1----:R-:W-:-:S03]  /*24c0*/  LEA R156, P0, R2, R237, 0x1 ;  /* 0x000000ed029c7211 */ /* 0x002fc600078008ff */
[----:B------:R0:W-:Y:S01]  /*24d0*/  STL.64 [R1+0x60], R152 ;  /* 0x0000609801007387 */ /* 0x0001e20000100a00 */
[----:B--2---:R-:W-:Y:S02]  /*24e0*/  LEA R154, P1, R6, R237, 0x1 ;  /* 0x000000ed069a7211 */ /* 0x004fe400078208ff */
[-C--:B------:R-:W-:Y:S02]  /*24f0*/  LEA.HI.X.SX32 R157, R2, R25.reuse, 0x1, P0 ;  /* 0x00000019029d7211 */ /* 0x080fe400000f0eff */
[----:B------:R-:W-:-:S03]  /*2500*/  LEA.HI.X.SX32 R155, R6, R25, 0x1, P1 ;  /* 0x00000019069b7211 */ /* 0x000fc600008f0eff */
[----:B------:R1:W-:Y:S01]  /*2510*/  STL.64 [R1+0x58], R156 ;  /* 0x0000589c01007387 */ /* 0x0003e20000100a00 */
[----:B0-----:R-:W-:-:S03]  /*2520*/  LEA R152, P2, R0, R237, 0x1 ;  /* 0x000000ed00987211 */ /* 0x001fc600078408ff */
[----:B------:R0:W-:Y:S01]  /*2530*/  STL.64 [R1+0x50], R154 ;  /* 0x0000509a01007387 */ /* 0x0001e20000100a00 */
[----:B------:R-:W-:Y:S02]  /*2540*/  LEA.HI.X.SX32 R153, R0, R25, 0x1, P2 ;  /* 0x0000001900997211 */ /* 0x000fe400010f0eff */
[C---:B------:R-:W-:Y:S02]  /*2550*/  LEA R0, R205.reuse, R12, 0x1 ;  /* 0x0000000ccd007211 */ /* 0x040fe400078e08ff */
[C---:B-1----:R-:W-:Y:S01]  /*2560*/  LEA R156, P0, R16.reuse, R237, 0x1 ;  /* 0x000000ed109c7211 */ /* 0x042fe200078008ff */
[----:B------:R1:W-:Y:S01]  /*2570*/  STL.64 [R1+0x48], R152 ;  /* 0x0000489801007387 */ /* 0x0003e20000100a00 */
[----:B------:R-:W-:Y:S02]  /*2580*/  LEA R2, R205, R0, 0x1 ;  /* 0x00000000cd027211 */ /* 0x000fe400078e08ff */
[----:B------:R-:W-:Y:S02]  /*2590*/  LEA.HI.X.SX32 R157, R16, R25, 0x1, P0 ;  /* 0x00000019109d7211 */ /* 0x000fe400000f0eff */
[----:B0-----:R-:W-:-:S03]  /*25a0*/  LEA R154, P1, R18, R237, 0x1 ;  /* 0x000000ed129a7211 */ /* 0x001fc600078208ff */
[----:B------:R0:W-:Y:S01]  /*25b0*/  STL.64 [R1+0x40], R156 ;  /* 0x0000409c01007387 */ /* 0x0001e20000100a00 */
[----:B------:R-:W-:Y:S02]  /*25c0*/  LEA.HI.X.SX32 R155, R18, R25, 0x1, P1 ;  /* 0x00000019129b7211 */ /* 0x000fe400008f0eff */
[----:B-1----:R-:W-:-:S03]  /*25d0*/  LEA R152, P2, R4, R237, 0x1 ;  /* 0x000000ed04987211 */ /* 0x002fc600078408ff */
[----:B------:R1:W-:Y:S01]  /*25e0*/  STL.64 [R1+0x38], R154 ;  /* 0x0000389a01007387 */ /* 0x0003e20000100a00 */
[----:B------:R-:W-:Y:S01]  /*25f0*/  LEA.HI.X.SX32 R153, R4, R25, 0x1, P2 ;  /* 0x0000001904997211 */ /* 0x000fe200010f0eff */
[----:B------:R-:W-:Y:S01]  /*2600*/  IMAD R4, R205, 0x2, R2 ;  /* 0x00000002cd047824 */ /* 0x000fe200078e0202 */
[----:B0-----:R-:W-:-:S03]  /*2610*/  LEA R156, P0, R8, R237, 0x1 ;  /* 0x000000ed089c7211 */ /* 0x001fc600078008ff */
[----:B------:R0:W-:Y:S01]  /*2620*/  STL.64 [R1+0x30], R152 ;  /* 0x0000309801007387 */ /* 0x0001e20000100a00 */
[C---:B------:R-:W-:Y:S02]  /*2630*/  LEA R6, R205.reuse, R4, 0x1 ;  /* 0x00000004cd067211 */ /* 0x040fe400078e08ff */
[----:B------:R-:W-:Y:S02]  /*2640*/  LEA.HI.X.SX32 R157, R8, R25, 0x1, P0 ;  /* 0x00000019089d7211 */ /* 0x000fe400000f0eff */
[C---:B-1----:R-:W-:Y:S02]  /*2650*/  LEA R154, P1, R10.reuse, R237, 0x1 ;  /* 0x000000ed0a9a7211 */ /* 0x042fe400078208ff */
[C---:B------:R-:W-:Y:S01]  /*2660*/  LEA R8, R205.reuse, R6, 0x1 ;  /* 0x00000006cd087211 */ /* 0x040fe200078e08ff */
[----:B------:R1:W-:Y:S01]  /*2670*/  STL.64 [R1+0x28], R156 ;  /* 0x0000289c01007387 */ /* 0x0003e20000100a00 */
[----:B------:R-:W-:Y:S02]  /*2680*/  LEA.HI.X.SX32 R155, R10, R25, 0x1, P1 ;  /* 0x000000190a9b7211 */ /* 0x000fe400008f0eff */
[----:B------:R-:W-:-:S02]  /*2690*/  LEA R10, R205, R8, 0x1 ;  /* 0x00000008cd0a7211 */ /* 0x000fc400078e08ff */
[C---:B0-----:R-:W-:Y:S01]  /*26a0*/  LEA R152, P2, R12.reuse, R237, 0x1 ;  /* 0x000000ed0c987211 */ /* 0x041fe200078408ff */
[----:B------:R0:W-:Y:S03]  /*26b0*/  STL.64 [R1+0x20], R154 ;  /* 0x0000209a01007387 */ /* 0x0001e60000100a00 */
[----:B------:R-:W-:Y:S02]  /*26c0*/  LEA.HI.X.SX32 R153, R12, R25, 0x1, P2 ;  /* 0x000000190c997211 */ /* 0x000fe400010f0eff */
[----:B-1----:R-:W-:-:S03]  /*26d0*/  LEA R156, P0, R0, R237, 0x1 ;  /* 0x000000ed009c7211 */ /* 0x002fc600078008ff */
[----:B------:R1:W-:Y:S01]  /*26e0*/  STL.64 [R1+0x18], R152 ;  /* 0x0000189801007387 */ /* 0x0003e20000100a00 */
[----:B------:R-:W-:Y:S02]  /*26f0*/  LEA.HI.X.SX32 R157, R0, R25, 0x1, P0 ;  /* 0x00000019009d7211 */ /* 0x000fe400000f0eff */
[----:B------:R-:W-:Y:S02]  /*2700*/  LEA R0, R205, R10, 0x1 ;  /* 0x0000000acd007211 */ /* 0x000fe400078e08ff */
[-C--:B0-----:R-:W-:Y:S01]  /*2710*/  LEA R154, P1, R2, R237.reuse, 0x1 ;  /* 0x000000ed029a7211 */ /* 0x081fe200078208ff */
[----:B------:R0:W-:Y:S01]  /*2720*/  STL.64 [R1+0x10], R156 ;  /* 0x0000109c01007387 */ /* 0x0001e20000100a00 */
[----:B------:R-:W-:Y:S02]  /*2730*/  LEA R236, P3, R0, R237, 0x1 ;  /* 0x000000ed00ec7211 */ /* 0x000fe400078608ff */
[----:B------:R-:W-:Y:S02]  /*2740*/  LEA.HI.X.SX32 R155, R2, R25, 0x1, P1 ;  /* 0x00000019029b7211 */ /* 0x000fe400008f0eff */
[----:B-1----:R-:W-:-:S02]  /*2750*/  LEA R152, P2, R4, R237, 0x1 ;  /* 0x000000ed04987211 */ /* 0x002fc400078408ff */
[----:B------:R-:W-:Y:S01]  /*2760*/  LEA R250, P0, R6, R237, 0x1 ;  /* 0x000000ed06fa7211 */ /* 0x000fe200078008ff */
[----:B------:R1:W-:Y:S01]  /*2770*/  STL.64 [R1+0x8], R154 ;  /* 0x0000089a01007387 */ /* 0x0003e20000100a00 */
[----:B------:R-:W-:Y:S02]  /*2780*/  LEA.HI.X.SX32 R153, R4, R25, 0x1, P2 ;  /* 0x0000001904997211 */ /* 0x000fe400010f0eff */
[-C--:B------:R-:W-:Y:S02]  /*2790*/  LEA R246, P1, R8, R237.reuse, 0x1 ;  /* 0x000000ed08f67211 */ /* 0x080fe400078208ff */
[----:B------:R-:W-:Y:S01]  /*27a0*/  LEA R242, P2, R10, R237, 0x1 ;  /* 0x000000ed0af27211 */ /* 0x000fe200078408ff */
[----:B------:R2:W-:Y:S01]  /*27b0*/  STL.64 [R1], R152 ;  /* 0x0000009801007387 */ /* 0x0005e20000100a00 */
[-C--:B------:R-:W-:Y:S01]  /*27c0*/  LEA.HI.X.SX32 R237, R0, R25.reuse, 0x1, P3 ;  /* 0x0000001900ed7211 */ /* 0x080fe200018f0eff */
[----:B------:R-:W-:Y:S01]  /*27d0*/  IMAD R0, R28, 0x2, R23 ;  /* 0x000000021c007824 */ /* 0x000fe200078e0217 */
[----:B------:R-:W-:-:S02]  /*27e0*/  LEA.HI.X.SX32 R247, R8, R25, 0x1, P1 ;  /* 0x0000001908f77211 */ /* 0x000fc400008f0eff */
[----:B------:R-:W-:Y:S02]  /*27f0*/  LEA R202, P1, R3, R24, 0x1 ;  /* 0x0000001803ca7211 */ /* 0x000fe400078208ff */
[----:B------:R-:W-:Y:S02]  /*2800*/  LEA R2, R28, R0, 0x1 ;  /* 0x000000001c027211 */ /* 0x000fe400078e08ff */
[----:B------:R-:W-:Y:S02]  /*2810*/  LEA.HI.X.SX32 R243, R10, R25, 0x1, P2 ;  /* 0x000000190af37211 */ /* 0x000fe400010f0eff */
[----:B------:R-:W-:Y:S02]  /*2820*/  LEA R4, R28, R2, 0x1 ;  /* 0x000000021c047211 */ /* 0x000fe400078e08ff */
[----:B------:R-:W-:Y:S02]  /*2830*/  LEA R200, P2, R5, R24, 0x1 ;  /* 0x0000001805c87211 */ /* 0x000fe400078408ff */
[----:B------:R-:W-:-:S02]  /*2840*/  LEA.HI.X.SX32 R203, R3, R26, 0x1, P1 ;  /* 0x0000001a03cb7211 */ /* 0x000fc400008f0eff */
[C---:B------:R-:W-:Y:S02]  /*2850*/  LEA R3, R28.reuse, R4, 0x1 ;  /* 0x000000041c037211 */ /* 0x040fe400078e08ff */
[----:B------:R-:W-:Y:S02]  /*2860*/  LEA.HI.X.SX32 R201, R5, R26, 0x1, P2 ;  /* 0x0000001a05c97211 */ /* 0x000fe400010f0eff */
[----:B------:R-:W-:Y:S02]  /*2870*/  LEA R5, R28, R3, 0x1 ;  /* 0x000000031c057211 */ /* 0x000fe400078e08ff */
[----:B------:R-:W-:Y:S02]  /*2880*/  LEA.HI.X.SX32 R251, R6, R25, 0x1, P0 ;  /* 0x0000001906fb7211 */ /* 0x000fe400000f0eff */
[-C--:B------:R-:W-:Y:S01]  /*2890*/  LEA R232, P0, R7, R24.reuse, 0x1 ;  /* 0x0000001807e87211 */ /* 0x080fe200078008ff */
[----:B------:R-:W-:Y:S01]  /*28a0*/  IMAD R6, R28, 0x2, R5 ;  /* 0x000000021c067824 */ /* 0x000fe200078e0205 */
[----:B------:R-:W-:-:S02]  /*28b0*/  LEA R192, P2, R15, R24, 0x1 ;  /* 0x000000180fc07211 */ /* 0x000fc400078408ff */
[----:B------:R-:W-:Y:S02]  /*28c0*/  LEA.HI.X.SX32 R233, R7, R26, 0x1, P0 ;  /* 0x0000001a07e97211 */ /* 0x000fe400000f0eff */
[C---:B------:R-:W-:Y:S02]  /*28d0*/  LEA R198, P0, R9.reuse, R24, 0x1 ;  /* 0x0000001809c67211 */ /* 0x040fe400078008ff */
[----:B------:R-:W-:Y:S02]  /*28e0*/  LEA R7, R28, R6, 0x1 ;  /* 0x000000061c077211 */ /* 0x000fe400078e08ff */
[-C--:B------:R-:W-:Y:S02]  /*28f0*/  LEA.HI.X.SX32 R199, R9, R26.reuse, 0x1, P0 ;  /* 0x0000001a09c77211 */ /* 0x080fe400000f0eff */
[----:B------:R-:W-:Y:S02]  /*2900*/  LEA.HI.X.SX32 R193, R15, R26, 0x1, P2 ;  /* 0x0000001a0fc17211 */ /* 0x000fe400010f0eff */
[----:B------:R-:W-:-:S02]  /*2910*/  LEA R196, P0, R11, R24, 0x1 ;  /* 0x000000180bc47211 */ /* 0x000fc400078008ff */
[----:B------:R-:W-:Y:S02]  /*2920*/  LEA R186, P2, R21, R24, 0x1 ;  /* 0x0000001815ba7211 */ /* 0x000fe400078408ff */
[----:B------:R-:W-:Y:S02]  /*2930*/  LEA R8, R28, R7, 0x1 ;  /* 0x000000071c087211 */ /* 0x000fe400078e08ff */
[-C--:B------:R-:W-:Y:S02]  /*2940*/  LEA.HI.X.SX32 R197, R11, R26.reuse, 0x1, P0 ;  /* 0x0000001a0bc57211 */ /* 0x080fe400000f0eff */
[----:B------:R-:W-:Y:S02]  /*2950*/  LEA.HI.X.SX32 R187, R21, R26, 0x1, P2 ;  /* 0x0000001a15bb7211 */ /* 0x000fe400010f0eff */
[-C--:B------:R-:W-:Y:S02]  /*2960*/  LEA R190, P0, R17, R24.reuse, 0x1 ;  /* 0x0000001811be7211 */ /* 0x080fe400078008ff */
[----:B------:R-:W-:-:S02]  /*2970*/  LEA R180, P2, R0, R24, 0x1 ;  /* 0x0000001800b47211 */ /* 0x000fc400078408ff */
[----:B------:R-:W-:Y:S02]  /*2980*/  LEA R9, R28, R8, 0x1 ;  /* 0x000000081c097211 */ /* 0x000fe400078e08ff */
[----:B------:R-:W-:Y:S02]  /*2990*/  LEA R194, P1, R13, R24, 0x1 ;  /* 0x000000180dc27211 */ /* 0x000fe400078208ff */
[-C--:B------:R-:W-:Y:S02]  /*29a0*/  LEA.HI.X.SX32 R191, R17, R26.reuse, 0x1, P0 ;  /* 0x0000001a11bf7211 */ /* 0x080fe400000f0eff */
[----:B------:R-:W-:Y:S02]  /*29b0*/  LEA.HI.X.SX32 R181, R0, R26, 0x1, P2 ;  /* 0x0000001a00b57211 */ /* 0x000fe400010f0eff */
[----:B------:R-:W-:Y:S02]  /*29c0*/  LEA R184, P0, R22, R24, 0x1 ;  /* 0x0000001816b87211 */ /* 0x000fe400078008ff */
[----:B------:R-:W-:-:S02]  /*29d0*/  LEA R0, R28, R9, 0x1 ;  /* 0x000000091c007211 */ /* 0x000fc400078e08ff */
[----:B------:R-:W-:Y:S02]  /*29e0*/  LEA.HI.X.SX32 R195, R13, R26, 0x1, P1 ;  /* 0x0000001a0dc37211 */ /* 0x000fe400008f0eff */
[C---:B------:R-:W-:Y:S01]  /*29f0*/  LEA R188, P1, R19.reuse, R24, 0x1 ;  /* 0x0000001813bc7211 */ /* 0x040fe200078208ff */
[----:B------:R-:W-:Y:S01]  /*2a00*/  IMAD R10, R28, 0x2, R0 ;  /* 0x000000021c0a7824 */ /* 0x000fe200078e0200 */
[----:B------:R-:W-:Y:S02]  /*2a10*/  LEA.HI.X.SX32 R185, R22, R26, 0x1, P0 ;  /* 0x0000001a16b97211 */ /* 0x000fe400000f0eff */
[----:B------:R-:W-:Y:S02]  /*2a20*/  LEA R178, P0, R2, R24, 0x1 ;  /* 0x0000001802b27211 */ /* 0x000fe400078008ff */
[----:B------:R-:W-:Y:S02]  /*2a30*/  LEA.HI.X.SX32 R189, R19, R26, 0x1, P1 ;  /* 0x0000001a13bd7211 */ /* 0x000fe400008f0eff */
[----:B------:R-:W-:-:S02]  /*2a40*/  LEA R182, P1, R23, R24, 0x1 ;  /* 0x0000001817b67211 */ /* 0x000fc400078208ff */
[----:B------:R-:W-:Y:S02]  /*2a50*/  LEA R174, P2, R3, R24, 0x1 ;  /* 0x0000001803ae7211 */ /* 0x000fe400078408ff */
[----:B------:R-:W-:Y:S02]  /*2a60*/  LEA.HI.X.SX32 R179, R2, R26, 0x1, P0 ;  /* 0x0000001a02b37211 */ /* 0x000fe400000f0eff */
[----:B------:R-:W-:Y:S02]  /*2a70*/  LEA R2, R28, R10, 0x1 ;  /* 0x0000000a1c027211 */ /* 0x000fe400078e08ff */
[----:B------:R-:W-:Y:S02]  /*2a80*/  LEA.HI.X.SX32 R183, R23, R26, 0x1, P1 ;  /* 0x0000001a17b77211 */ /* 0x000fe400008f0eff */
[----:B------:R-:W-:Y:S02]  /*2a90*/  LEA R176, P1, R4, R24, 0x1 ;  /* 0x0000001804b07211 */ /* 0x000fe400078208ff */
[----:B------:R-:W-:-:S02]  /*2aa0*/  LEA.HI.X.SX32 R175, R3, R26, 0x1, P2 ;  /* 0x0000001a03af7211 */ /* 0x000fc400010f0eff */
[----:B------:R-:W-:Y:S02]  /*2ab0*/  LEA R3, R28, R2, 0x1 ;  /* 0x000000021c037211 */ /* 0x000fe400078e08ff */
[----:B------:R-:W-:Y:S02]  /*2ac0*/  LEA.HI.X.SX32 R177, R4, R26, 0x1, P1 ;  /* 0x0000001a04b17211 */ /* 0x000fe400008f0eff */
[-C--:B------:R-:W-:Y:S02]  /*2ad0*/  LEA R172, P0, R5, R24.reuse, 0x1 ;  /* 0x0000001805ac7211 */ /* 0x080fe400078008ff */
[-C--:B------:R-:W-:Y:S02]  /*2ae0*/  LEA R168, P2, R7, R24.reuse, 0x1 ;  /* 0x0000001807a87211 */ /* 0x080fe400078408ff */
[----:B------:R-:W-:Y:S02]  /*2af0*/  LEA R4, R28, R3, 0x1 ;  /* 0x000000031c047211 */ /* 0x000fe400078e08ff */
[----:B------:R-:W-:-:S02]  /*2b00*/  LEA R170, P1, R6, R24, 0x1 ;  /* 0x0000001806aa7211 */ /* 0x000fc400078208ff */
[-C--:B------:R-:W-:Y:S02]  /*2b10*/  LEA.HI.X.SX32 R173, R5, R26.reuse, 0x1, P0 ;  /* 0x0000001a05ad7211 */ /* 0x080fe400000f0eff */
[----:B------:R-:W-:Y:S02]  /*2b20*/  LEA.HI.X.SX32 R169, R7, R26, 0x1, P2 ;  /* 0x0000001a07a97211 */ /* 0x000fe400010f0eff */
[----:B------:R-:W-:Y:S02]  /*2b30*/  LEA R162, P2, R0, R24, 0x1 ;  /* 0x0000001800a27211 */ /* 0x000fe400078408ff */
[----:B------:R-:W-:Y:S02]  /*2b40*/  LEA R5, R28, R4, 0x1 ;  /* 0x000000041c057211 */ /* 0x000fe400078e08ff */
[----:B------:R-:W-:Y:S02]  /*2b50*/  LEA.HI.X.SX32 R171, R6, R26, 0x1, P1 ;  /* 0x0000001a06ab7211 */ /* 0x000fe400008f0eff */
[----:B------:R-:W-:-:S02]  /*2b60*/  LEA R164, P1, R9, R24, 0x1 ;  /* 0x0000001809a47211 */ /* 0x000fc400078208ff */
[-C--:B------:R-:W-:Y:S01]  /*2b70*/  LEA.HI.X.SX32 R163, R0, R26.reuse, 0x1, P2 ;  /* 0x0000001a00a37211 */ /* 0x080fe200010f0eff */
[----:B------:R-:W-:Y:S01]  /*2b80*/  IMAD R0, R28, 0x2, R5 ;  /* 0x000000021c007824 */ /* 0x000fe200078e0205 */
[----:B------:R-:W-:Y:S02]  /*2b90*/  LEA.HI.X.SX32 R165, R9, R26, 0x1, P1 ;  /* 0x0000001a09a57211 */ /* 0x000fe400008f0eff */
[----:B------:R-:W-:Y:S02]  /*2ba0*/  LEA R158, P1, R2, R24, 0x1 ;  /* 0x00000018029e7211 */ /* 0x000fe400078208ff */
[----:B------:R-:W-:Y:S02]  /*2bb0*/  LEA R6, R28, R0, 0x1 ;  /* 0x000000001c067211 */ /* 0x000fe400078e08ff */
[-C--:B------:R-:W-:Y:S02]  /*2bc0*/  LEA R166, P0, R8, R24.reuse, 0x1 ;  /* 0x0000001808a67211 */ /* 0x080fe400078008ff */
[----:B0-----:R-:W-:-:S02]  /*2bd0*/  LEA R156, P2, R3, R24, 0x1 ;  /* 0x00000018039c7211 */ /* 0x001fc400078408ff */
[----:B------:R-:W-:Y:S02]  /*2be0*/  LEA.HI.X.SX32 R159, R2, R26, 0x1, P1 ;  /* 0x0000001a029f7211 */ /* 0x000fe400008f0eff */
[----:B------:R-:W-:Y:S02]  /*2bf0*/  LEA R2, R28, R6, 0x1 ;  /* 0x000000061c027211 */ /* 0x000fe400078e08ff */
[----:B------:R-:W-:Y:S01]  /*2c00*/  LEA.HI.X.SX32 R167, R8, R26, 0x1, P0 ;  /* 0x0000001a08a77211 */ /* 0x000fe200000f0eff */
[----:B------:R-:W-:Y:S01]  /*2c10*/  IMAD.MOV.U32 R8, RZ, RZ, 0x3f800000 ;  /* 0x3f800000ff087424 */ /* 0x000fe200078e00ff */
[----:B------:R-:W-:Y:S02]  /*2c20*/  LEA R160, P0, R10, R24, 0x1 ;  /* 0x000000180aa07211 */ /* 0x000fe400078008ff */
[----:B------:R-:W-:Y:S02]  /*2c30*/  LEA.HI.X.SX32 R157, R3, R26, 0x1, P2 ;  /* 0x0000001a039d7211 */ /* 0x000fe400010f0eff */
[----:B------:R-:W-:-:S02]  /*2c40*/  LEA R22, P2, R0, R24, 0x1 ;  /* 0x0000001800167211 */ /* 0x000fc400078408ff */
[----:B------:R-:W-:Y:S02]  /*2c50*/  LEA R3, R28, R2, 0x1 ;  /* 0x000000021c037211 */ /* 0x000fe400078e08ff */
[----:B------:R-:W-:Y:S02]  /*2c60*/  LEA.HI.X.SX32 R161, R10, R26, 0x1, P0 ;  /* 0x0000001a0aa17211 */ /* 0x000fe400000f0eff */
[-C--:B-1----:R-:W-:Y:S02]  /*2c70*/  LEA R154, P0, R4, R24.reuse, 0x1 ;  /* 0x00000018049a7211 */ /* 0x082fe400078008ff */
[----:B--2---:R-:W-:Y:S02]  /*2c80*/  LEA R152, P1, R5, R24, 0x1 ;  /* 0x0000001805987211 */ /* 0x004fe400078208ff */
[----:B------:R-:W-:Y:S02]  /*2c90*/  LEA.HI.X.SX32 R23, R0, R26, 0x1, P2 ;  /* 0x0000001a00177211 */ /* 0x000fe400010f0eff */
[----:B------:R-:W-:-:S02]  /*2ca0*/  LEA R0, R28, R3, 0x1 ;  /* 0x000000031c007211 */ /* 0x000fc400078e08ff */
[-C--:B------:R-:W-:Y:S02]  /*2cb0*/  LEA.HI.X.SX32 R155, R4, R26.reuse, 0x1, P0 ;  /* 0x0000001a049b7211 */ /* 0x080fe400000f0eff */
[----:B------:R-:W-:Y:S02]  /*2cc0*/  LEA.HI.X.SX32 R153, R5, R26, 0x1, P1 ;  /* 0x0000001a05997211 */ /* 0x000fe400008f0eff */
[-C--:B------:R-:W-:Y:S02]  /*2cd0*/  LEA R20, P0, R6, R24.reuse, 0x1 ;  /* 0x0000001806147211 */ /* 0x080fe400078008ff */
[-C--:B------:R-:W-:Y:S02]  /*2ce0*/  LEA R18, P1, R2, R24.reuse, 0x1 ;  /* 0x0000001802127211 */ /* 0x080fe400078208ff */
[-C--:B------:R-:W-:Y:S02]  /*2cf0*/  LEA R16, P2, R3, R24.reuse, 0x1 ;  /* 0x0000001803107211 */ /* 0x080fe400078408ff */
[----:B------:R-:W-:-:S02]  /*2d00*/  LEA R14, P3, R0, R24, 0x1 ;  /* 0x00000018000e7211 */ /* 0x000fc400078608ff */
[-C--:B------:R-:W-:Y:S02]  /*2d10*/  LEA.HI.X.SX32 R21, R6, R26.reuse, 0x1, P0 ;  /* 0x0000001a06157211 */ /* 0x080fe400000f0eff */
[-C--:B------:R-:W-:Y:S01]  /*2d20*/  LEA.HI.X.SX32 R19, R2, R26.reuse, 0x1, P1 ;  /* 0x0000001a02137211 */ /* 0x080fe200008f0eff */
[----:B------:R-:W-:Y:S01]  /*2d30*/  IMAD.MOV.U32 R2, RZ, RZ, -0x800000 ;  /* 0xff800000ff027424 */ /* 0x000fe200078e00ff */
[-C--:B------:R-:W-:Y:S02]  /*2d40*/  LEA.HI.X.SX32 R17, R3, R26.reuse, 0x1, P2 ;  /* 0x0000001a03117211 */ /* 0x080fe400010f0eff */
[----:B------:R-:W-:Y:S02]  /*2d50*/  LEA.HI.X.SX32 R15, R0, R26, 0x1, P3 ;  /* 0x0000001a000f7211 */ /* 0x000fe400018f0eff */
[----:B------:R-:W-:Y:S02]  /*2d60*/  MOV R4, 0x3f800000 ;  /* 0x3f80000000047802 */ /* 0x000fe40000000f00 */
[----:B------:R-:W-:-:S02]  /*2d70*/  MOV R0, RZ ;  /* 0x000000ff00007202 */ /* 0x000fc40000000f00 */
[----:B------:R-:W-:Y:S02]  /*2d80*/  MOV R5, 0x3f800000 ;  /* 0x3f80000000057802 */ /* 0x000fe40000000f00 */
[----:B------:R-:W-:Y:S02]  /*2d90*/  MOV R7, 0x3f800000 ;  /* 0x3f80000000077802 */ /* 0x000fe40000000f00 */
[----:B------:R-:W-:Y:S02]  /*2da0*/  MOV R6, 0xff800000 ;  /* 0xff80000000067802 */ /* 0x000fe40000000f00 */
[----:B------:R-:W-:Y:S02]  /*2db0*/  MOV R3, 0xff800000 ;  /* 0xff80000000037802 */ /* 0x000fe40000000f00 */
[----:B------:R-:W-:-:S07]  /*2dc0*/  MOV R9, 0xff800000 ;  /* 0xff80000000097802 */ /* 0x000fce0000000f00 */
.L_x_1:
[----:B------:R-:W2:Y:S04]  /*2dd0*/  LDL.64 R212, [R1+0xd8] ;  /* 0x0000d80001d47983 */ /* 0x000ea80000100a00 */
[----:B------:R-:W3:Y:S04]  /*2de0*/  LDL.64 R210, [R1+0xc0] ;  /* 0x0000c00001d27983 */ /* 0x000ee80000100a00 */
[----:B------:R-:W4:Y:S04]  /*2df0*/  LDL.64 R206, [R1+0xb8] ;  /* 0x0000b80001ce7983 */ /* 0x000f280000100a00 */
        /* <DEDUP_REMOVED lines=9> */
[----:B------:R-:W-:Y:S04]  /*2e90*/  STL [R1+0xf0], R4 ;  /* 0x0000f00401007387 */ /* 0x000fe80000100800 */
[----:B------:R0:W-:Y:S04]  /*2ea0*/  STL [R1+0xec], R5 ;  /* 0x0000ec0501007387 */ /* 0x0001e80000100800 */
[----:B------:R-:W-:Y:S04]  /*2eb0*/  STL [R1+0xe8], R7 ;  /* 0x0000e80701007387 */ /* 0x000fe80000100800 */
[----:B------:R-:W-:Y:S04]  /*2ec0*/  STL [R1+0xe4], R8 ;  /* 0x0000e40801007387 */ /* 0x000fe80000100800 */
[----:B------:R-:W-:Y:S04]  /*2ed0*/  STL [R1+0xe0], R205 ;  /* 0x0000e0cd01007387 */ /* 0x000fe80000100800 */
[----:B------:R-:W4:Y:S04]  /*2ee0*/  LDL.64 R214, [R1+0x78] ;  /* 0x0000780001d67983 */ /* 0x000f280000100a00 */
[----:B0-----:R-:W4:Y:S01]  /*2ef0*/  LDL.64 R4, [R1+0x50] ;  /* 0x0000500001047983 */ /* 0x001f220000100a00 */
[----:B--2---:R-:W-:-:S03]  /*2f00*/  IMAD.WIDE R44, R0, 0x2, R212 ;  /* 0x00000002002c7825 */ /* 0x004fc600078e02d4 */
[----:B------:R-:W2:Y:S01]  /*2f10*/  LDL.64 R212, [R1+0x70] ;  /* 0x0000700001d47983 */ /* 0x000ea20000100a00 */
[----:B---3--:R-:W-:-:S03]  /*2f20*/  IMAD.WIDE R24, R0, 0x2, R210 ;  /* 0x0000000200187825 */ /* 0x008fc600078e02d2 */
[----:B------:R-:W3:Y:S01]  /*2f30*/  LDL.64 R210, [R1+0x68] ;  /* 0x0000680001d27983 */ /* 0x000ee20000100a00 */
[----:B----4-:R-:W-:-:S03]  /*2f40*/  IMAD.WIDE R46, R0, 0x2, R206 ;  /* 0x00000002002e7825 */ /* 0x010fc600078e02ce */
[----:B------:R-:W4:Y:S01]  /*2f50*/  LDL.64 R206, [R1+0x58] ;  /* 0x0000580001ce7983 */ /* 0x000f220000100a00 */
[----:B------:R-:W-:-:S03]  /*2f60*/  IMAD.WIDE R10, R0, 0x2, R10 ;  /* 0x00000002000a7825 */ /* 0x000fc600078e020a */
[----:B------:R-:W4:Y:S01]  /*2f70*/  LDG.E.U16 R40, desc[UR18][R24.64] ;  /* 0x0000001218287981 */ /* 0x000f22000c1e1500 */
[----:B------:R-:W-:-:S03]  /*2f80*/  IMAD.WIDE R12, R0, 0x2, R12 ;  /* 0x00000002000c7825 */ /* 0x000fc600078e020c */
[----:B------:R0:W4:Y:S04]  /*2f90*/  LDG.E.U16 R51, desc[UR18][R10.64] ;  /* 0x000000120a337981 */ /* 0x000128000c1e1500 */
[----:B------:R-:W4:Y:S01]  /*2fa0*/  LDG.E.U16 R41, desc[UR18][R12.64] ;  /* 0x000000120c297981 */ /* 0x000f22000c1e1500 */
[----:B------:R-:W-:-:S03]  /*2fb0*/  IMAD.WIDE R28, R0, 0x2, R224 ;  /* 0x00000002001c7825 */ /* 0x000fc600078e02e0 */
[----:B------:R-:W4:Y:S01]  /*2fc0*/  LDL.64 R224, [R1+0x48] ;  /* 0x0000480001e07983 */ /* 0x000f220000100a00 */
[----:B0-----:R-:W-:-:S03]  /*2fd0*/  IMAD.WIDE R10, R0, 0x2, R222 ;  /* 0x00000002000a7825 */ /* 0x001fc600078e02de */
[----:B------:R-:W4:Y:S01]  /*2fe0*/  LDL.64 R222, [R1+0x38] ;  /* 0x0000380001de7983 */ /* 0x000f220000100a00 */
[----:B------:R-:W-:-:S03]  /*2ff0*/  IMAD.WIDE R48, R0, 0x2, R220 ;  /* 0x0000000200307825 */ /* 0x000fc600078e02dc */
[----:B------:R-:W4:Y:S04]  /*3000*/  LDL.64 R12, [R1+0x30] ;  /* 0x00003000010c7983 */ /* 0x000f280000100a00 */
[----:B------:R-:W4:Y:S01]  /*3010*/  LDL.64 R220, [R1+0x18] ;  /* 0x0000180001dc7983 */ /* 0x000f220000100a00 */
[----:B------:R-:W-:-:S03]  /*3020*/  IMAD.WIDE R34, R0, 0x2, R218 ;  /* 0x0000000200227825 */ /* 0x000fc600078e02da */
[----:B------:R0:W4:Y:S01]  /*3030*/  LDG.E.U16 R43, desc[UR18][R28.64] ;  /* 0x000000121c2b7981 */ /* 0x000122000c1e1500 */
[----:B------:R-:W-:-:S03]  /*3040*/  IMAD.WIDE R36, R0, 0x2, R216 ;  /* 0x0000000200247825 */ /* 0x000fc600078e02d8 */
[----:B------:R-:W4:Y:S04]  /*3050*/  LDL.64 R216, [R1+0x10] ;  /* 0x0000100001d87983 */ /* 0x000f280000100a00 */
[----:B------:R-:W4:Y:S01]  /*3060*/  LDL.64 R218, [R1+0x28] ;  /* 0x0000280001da7983 */ /* 0x000f220000100a00 */
[----:B------:R-:W-:-:S03]  /*3070*/  IMAD.WIDE R26, R0, 0x2, R226 ;  /* 0x00000002001a7825 */ /* 0x000fc600078e02e2 */
[----:B------:R1:W4:Y:S04]  /*3080*/  LDG.E.U16 R204, desc[UR18][R10.64] ;  /* 0x000000120acc7981 */ /* 0x000328000c1e1500 */
[----:B------:R1:W4:Y:S04]  /*3090*/  LDG.E.U16 R53, desc[UR18][R26.64] ;  /* 0x000000121a357981 */ /* 0x000328000c1e1500 */
[----:B------:R-:W4:Y:S01]  /*30a0*/  LDG.E.U16 R46, desc[UR18][R46.64] ;  /* 0x000000122e2e7981 */ /* 0x000f22000c1e1500 */
[----:B------:R-:W-:-:S03]  /*30b0*/  IMAD.WIDE R208, R0, 0x2, R208 ;  /* 0x0000000200d07825 */ /* 0x000fc600078e02d0 */
[----:B------:R-:W4:Y:S01]  /*30c0*/  LDG.E.U16 R44, desc[UR18][R44.64] ;  /* 0x000000122c2c7981 */ /* 0x000f22000c1e1500 */
[----:B------:R-:W-:-:S03]  /*30d0*/  IMAD.WIDE R60, R0, 0x2, R214 ;  /* 0x00000002003c7825 */ /* 0x000fc600078e02d6 */
[----:B------:R-:W4:Y:S01]  /*30e0*/  LDL.64 R214, [R1+0x8] ;  /* 0x0000080001d67983 */ /* 0x000f220000100a00 */
[----:B0-----:R-:W-:-:S03]  /*30f0*/  IMAD.WIDE R28, R0, 0x2, R4 ;  /* 0x00000002001c7825 */ /* 0x001fc600078e0204 */
[----:B------:R-:W4:Y:S01]  /*3100*/  LDL.64 R4, [R1] ;  /* 0x0000000001047983 */ /* 0x000f220000100a00 */
[----:B--2---:R-:W-:-:S03]  /*3110*/  IMAD.WIDE R56, R0, 0x2, R212 ;  /* 0x0000000200387825 */ /* 0x004fc600078e02d4 */
[----:B------:R-:W2:Y:S01]  /*3120*/  LDG.E.U16 R48, desc[UR18][R48.64] ;  /* 0x0000001230307981 */ /* 0x000ea2000c1e1500 */
[----:B---3--:R-:W-:-:S03]  /*3130*/  IMAD.WIDE R32, R0, 0x2, R210 ;  /* 0x0000000200207825 */ /* 0x008fc600078e02d2 */
[----:B------:R-:W3:Y:S01]  /*3140*/  LDL.64 R212, [R1+0x60] ;  /* 0x0000600001d47983 */ /* 0x000ee20000100a00 */
[----:B----4-:R-:W-:-:S03]  /*3150*/  IMAD.WIDE R30, R0, 0x2, R206 ;  /* 0x00000002001e7825 */ /* 0x010fc600078e02ce */
[----:B------:R-:W4:Y:S04]  /*3160*/  LDL.64 R210, [R1+0x40] ;  /* 0x0000400001d27983 */ /* 0x000f280000100a00 */
[----:B------:R-:W2:Y:S01]  /*3170*/  LDL.64 R206, [R1+0x20] ;  /* 0x0000200001ce7983 */ /* 0x000ea20000100a00 */
[----:B-1---5:R-:W-:-:S03]  /*3180*/  IMAD.WIDE R10, R0, 0x2, R250 ;  /* 0x00000002000a7825 */ /* 0x022fc600078e02fa */
[----:B------:R0:W2:Y:S04]  /*3190*/  LDG.E.U16 R47, desc[UR18][R32.64] ;  /* 0x00000012202f7981 */ /* 0x0000a8000c1e1500 */
[----:B------:R1:W2:Y:S01]  /*31a0*/  LDG.E.U16 R42, desc[UR18][R30.64] ;  /* 0x000000121e2a7981 */ /* 0x0002a2000c1e1500 */
[----:B------:R-:W-:-:S03]  /*31b0*/  IMAD.WIDE R38, R0, 0x2, R224 ;  /* 0x0000000200267825 */ /* 0x000fc600078e02e0 */
[----:B------:R-:W2:Y:S01]  /*31c0*/  LDG.E.U16 R55, desc[UR18][R34.64] ;  /* 0x0000001222377981 */ /* 0x000ea2000c1e1500 */
[----:B------:R-:W-:-:S03]  /*31d0*/  IMAD.WIDE R26, R0, 0x2, R222 ;  /* 0x00000002001a7825 */ /* 0x000fc600078e02de */
[----:B------:R-:W2:Y:S01]  /*31e0*/  LDG.E.U16 R45, desc[UR18][R36.64] ;  /* 0x00000012242d7981 */ /* 0x000ea2000c1e1500 */
[----:B------:R-:W-:-:S03]  /*31f0*/  IMAD.WIDE R12, R0, 0x2, R12 ;  /* 0x00000002000c7825 */ /* 0x000fc600078e020c */
[----:B------:R-:W2:Y:S01]  /*3200*/  LDG.E.U16 R57, desc[UR18][R56.64] ;  /* 0x0000001238397981 */ /* 0x000ea2000c1e1500 */
[----:B------:R-:W-:-:S03]  /*3210*/  IMAD.WIDE R24, R0, 0x2, R220 ;  /* 0x0000000200187825 */ /* 0x000fc600078e02dc */
[----:B------:R1:W2:Y:S01]  /*3220*/  LDG.E.U16 R49, desc[UR18][R28.64] ;  /* 0x000000121c317981 */ /* 0x0002a2000c1e1500 */
[----:B0-----:R-:W-:-:S03]  /*3230*/  IMAD.WIDE R32, R0, 0x2, R246 ;  /* 0x0000000200207825 */ /* 0x001fc600078e02f6 */
[----:B------:R-:W2:Y:S01]  /*3240*/  LDG.E.U16 R50, desc[UR18][R60.64] ;  /* 0x000000123c327981 */ /* 0x000ea2000c1e1500 */
[----:B-1----:R-:W-:-:S03]  /*3250*/  IMAD.WIDE R30, R0, 0x2, R216 ;  /* 0x00000002001e7825 */ /* 0x002fc600078e02d8 */
[----:B------:R-:W2:Y:S01]  /*3260*/  LDG.E.U16 R56, desc[UR18][R10.64] ;  /* 0x000000120a387981 */ /* 0x000ea2000c1e1500 */
[----:B------:R-:W-:-:S03]  /*3270*/  IMAD.WIDE R28, R0, 0x2, R218 ;  /* 0x00000002001c7825 */ /* 0x000fc600078e02da */
[----:B------:R0:W2:Y:S01]  /*3280*/  LDG.E.U16 R59, desc[UR18][R38.64] ;  /* 0x00000012263b7981 */ /* 0x0000a2000c1e1500 */
[----:B------:R-:W-:-:S03]  /*3290*/  IMAD.WIDE R36, R0, 0x2, R242 ;  /* 0x0000000200247825 */ /* 0x000fc600078e02f2 */
[----:B------:R1:W2:Y:S04]  /*32a0*/  LDG.E.U16 R52, desc[UR18][R26.64] ;  /* 0x000000121a347981 */ /* 0x0002a8000c1e1500 */
[----:B------:R4:W2:Y:S01]  /*32b0*/  LDG.E.U16 R61, desc[UR18][R12.64] ;  /* 0x000000120c3d7981 */ /* 0x0008a2000c1e1500 */
[----:B0-----:R-:W-:-:S03]  /*32c0*/  IMAD.WIDE R38, R0, 0x2, R236 ;  /* 0x0000000200267825 */ /* 0x001fc600078e02ec */
[----:B------:R2:W2:Y:S04]  /*32d0*/  LDG.E.U16 R54, desc[UR18][R24.64] ;  /* 0x0000001218367981 */ /* 0x0004a8000c1e1500 */
[----:B------:R-:W2:Y:S01]  /*32e0*/  LDG.E.U16 R31, desc[UR18][R30.64] ;  /* 0x000000121e1f7981 */ /* 0x000ea2000c1e1500 */
[----:B------:R-:W-:-:S03]  /*32f0*/  IMAD.WIDE R34, R0, 0x2, R214 ;  /* 0x0000000200227825 */ /* 0x000fc600078e02d6 */
[----:B------:R-:W2:Y:S01]  /*3300*/  LDG.E.U16 R33, desc[UR18][R32.64] ;  /* 0x0000001220217981 */ /* 0x000ea2000c1e1500 */
[----:B-1----:R-:W-:-:S03]  /*3310*/  IMAD.WIDE R26, R0, 0x2, R4 ;  /* 0x00000002001a7825 */ /* 0x002fc600078e0204 */
[----:B------:R0:W2:Y:S04]  /*3320*/  LDG.E.U16 R29, desc[UR18][R28.64] ;  /* 0x000000121c1d7981 */ /* 0x0000a8000c1e1500 */
[----:B------:R-:W2:Y:S04]  /*3330*/  LDG.E.U16 R35, desc[UR18][R34.64] ;  /* 0x0000001222237981 */ /* 0x000ea8000c1e1500 */
[----:B------:R-:W2:Y:S04]  /*3340*/  LDG.E.U16 R37, desc[UR18][R36.64] ;  /* 0x0000001224257981 */ /* 0x000ea8000c1e1500 */
[----:B------:R-:W2:Y:S04]  /*3350*/  LDG.E.U16 R208, desc[UR18][R208.64] ;  /* 0x00000012d0d07981 */ /* 0x000ea8000c1e1500 */
[----:B------:R-:W2:Y:S04]  /*3360*/  LDG.E.U16 R214, desc[UR18][R26.64] ;  /* 0x000000121ad67981 */ /* 0x000ea8000c1e1500 */
[----:B------:R-:W2:Y:S01]  /*3370*/  LDG.E.U16 R216, desc[UR18][R38.64] ;  /* 0x0000001226d87981 */ /* 0x000ea2000c1e1500 */
[----:B---3--:R-:W-:-:S04]  /*3380*/  IMAD.WIDE R10, R0, 0x2, R212 ;  /* 0x00000002000a7825 */ /* 0x008fc800078e02d4 */
[C---:B----4-:R-:W-:Y:S02]  /*3390*/  IMAD.WIDE R12, R0.reuse, 0x2, R210 ;  /* 0x00000002000c7825 */ /* 0x050fe400078e02d2 */
[----:B------:R-:W3:Y:S02]  /*33a0*/  LDG.E.U16 R10, desc[UR18][R10.64] ;  /* 0x000000120a0a7981 */ /* 0x000ee4000c1e1500 */
[----:B--2---:R-:W-:Y:S02]  /*33b0*/  IMAD.WIDE R24, R0, 0x2, R206 ;  /* 0x0000000200187825 */ /* 0x004fe400078e02ce */
[----:B------:R1:W2:Y:S04]  /*33c0*/  LDG.E.U16 R210, desc[UR18][R12.64] ;  /* 0x000000120cd27981 */ /* 0x0002a8000c1e1500 */
[----:B------:R-:W4:Y:S01]  /*33d0*/  LDG.E.U16 R212, desc[UR18][R24.64] ;  /* 0x0000001218d47981 */ /* 0x000f22000c1e1500 */
[----:B0-----:R-:W0:Y:S02]  /*33e0*/  S2R R28, SR_TID.X ;  /* 0x00000000001c7919 */ /* 0x001e240000002100 */
[----:B0-----:R-:W-:-:S02]  /*33f0*/  LOP3.LUT R30, R28, 0x40, RZ, 0xc0, !PT ;  /* 0x000000401c1e7812 */ /* 0x001fc400078ec0ff */
[----:B------:R-:W-:Y:S02]  /*3400*/  LOP3.LUT R28, R28, 0x3f, RZ, 0xc0, !PT ;  /* 0x0000003f1c1c7812 */ /* 0x000fe400078ec0ff */
[----:B------:R-:W-:Y:S02]  /*3410*/  ISETP.NE.U32.AND P0, PT, R30, RZ, PT ;  /* 0x000000ff1e00720c */ /* 0x000fe40003f05070 */
[----:B------:R-:W-:Y:S02]  /*3420*/  SHF.L.U32 R28, R28, 0x1, RZ ;  /* 0x000000011c1c7819 */ /* 0x000fe400000006ff */
[----:B------:R-:W-:-:S04]  /*3430*/  SEL R211, RZ, 0x90, !P0 ;  /* 0x00000090ffd37807 */ /* 0x000fc80004000000 */
[----:B------:R-:W-:Y:S01]  /*3440*/  LOP3.LUT R211, R211, R28, RZ, 0x3c, !PT ;  /* 0x0000001cd3d37212 */ /* 0x000fe200078e3cff */
[----:B------:R-:W-:Y:S03]  /*3450*/  BAR.SYNC.DEFER_BLOCKING 0x0 ;  /* 0x0000000000007b1d */ /* 0x000fe60000010000 */
[C---:B------:R-:W-:Y:S02]  /*3460*/  LOP3.LUT R206, R211.reuse, 0x20, RZ, 0x3c, !PT ;  /* 0x00000020d3ce7812 */ /* 0x040fe400078e3cff */
[C---:B-1----:R-:W-:Y:S02]  /*3470*/  LOP3.LUT R12, R211.reuse, 0x40, RZ, 0x3c, !PT ;  /* 0x00000040d30c7812 */ /* 0x042fe400078e3cff */
        /* <DEDUP_REMOVED lines=27> */
[----:B------:R-:W-:Y:S04]  /*3630*/  STS.U16 [R11+UR17+0x4b00], R208 ;  /* 0x004b00d00b007988 */ /* 0x000fe80008000411 */
[----:B------:R1:W-:Y:S04]  /*3640*/  STS.U16 [R11+UR17+0x5b00], R214 ;  /* 0x005b00d60b007988 */ /* 0x0003e80008000411 */
[----:B------:R-:W-:Y:S01]  /*3650*/  STS.U16 [R11+UR17+0x5f00], R216 ;  /* 0x005f00d80b007988 */ /* 0x000fe20008000411 */
[----:B------:R-:W-:-:S03]  /*3660*/  UMOV UR13, 0x40000040 ;  /* 0x40000040000d7882 */ /* 0x000fc60000000000 */
[----:B---3--:R3:W-:Y:S04]  /*3670*/  STS.U16 [R11+UR17+0x4f00], R10 ;  /* 0x004f000a0b007988 */ /* 0x0087e80008000411 */
[----:B--2---:R2:W-:Y:S04]  /*3680*/  STS.U16 [R11+UR17+0x5300], R210 ;  /* 0x005300d20b007988 */ /* 0x0045e80008000411 */
[----:B----4-:R4:W-:Y:S01]  /*3690*/  STS.U16 [R11+UR17+0x5700], R212 ;  /* 0x005700d40b007988 */ /* 0x0109e20008000411 */
[----:B------:R0:W-:Y:S06]  /*36a0*/  MEMBAR.ALL.CTA ;  /* 0x0000000000007992 */ /* 0x0001ec0000008000 */
[----:B0-----:R-:W0:Y:S02]  /*36b0*/  FENCE.VIEW.ASYNC.S ;  /* 0x00000000000073c6 */ /* 0x001e240000000000 */
[----:B0-----:R-:W-:Y:S06]  /*36c0*/  BAR.SYNC.DEFER_BLOCKING 0x0 ;  /* 0x0000000000007b1d */ /* 0x001fec0000010000 */
[----:B------:R-:W-:-:S06]  /*36d0*/  WARPGROUP.ARRIVE ;  /* 0x00000000000079c5 */ /* 0x000fcc0000000000 */
[----:B------:R-:W-:Y:S04]  /*36e0*/  HGMMA.64x64x16.F32 R56, gdesc[UR12].tnspA, RZ, !UPT ;  /* 0x20e000000c3879f0 */ /* 0x000fe8000c7008ff */
[----:B------:R-:W-:Y:S01]  /*36f0*/  HGMMA.64x64x16.F32 R56, gdesc[UR8].tnspA, R56 ;  /* 0x20e00000083879f0 */ /* 0x000fe20008700838 */
[----:B------:R-:W-:-:S03]  /*3700*/  UMOV UR30, UR14 ;  /* 0x0000000e001e7c82 */ /* 0x000fc60008000000 */
[----:B------:R-:W-:Y:S01]  /*3710*/  HGMMA.64x64x16.F32 R56, gdesc[UR20].tnspA, R56 ;  /* 0x20e00000143879f0 */ /* 0x000fe20008700838 */
[----:B------:R-:W-:-:S03]  /*3720*/  UMOV UR31, UR15 ;  /* 0x0000000f001f7c82 */ /* 0x000fc60008000000 */
[----:B------:R-:W-:Y:S04]  /*3730*/  HGMMA.64x64x16.F32 R56, gdesc[UR24].tnspA, R56 ;  /* 0x20e00000183879f0 */ /* 0x000fe80008700838 */
[----:B------:R-:W-:Y:S01]  /*3740*/  HGMMA.64x64x16.F32 R24, gdesc[UR28].tnspA, RZ, !UPT ;  /* 0x20e000001c1879f0 */ /* 0x000fe2000c7008ff */
[----:B------:R-:W-:Y:S01]  /*3750*/  UMOV UR34, UR10 ;  /* 0x0000000a00227c82 */ /* 0x000fe20008000000 */
[----:B------:R-:W-:Y:S01]  /*3760*/  UMOV UR35, UR11 ;  /* 0x0000000b00237c82 */ /* 0x000fe20008000000 */
[----:B-1----:R-:W-:-:S04]  /*3770*/  IMAD.U32 R214, RZ, RZ, UR4 ;  /* 0x00000004ffd67e24 */ /* 0x002fc8000f8e00ff */
[----:B------:R-:W-:Y:S01]  /*3780*/  IMAD.WIDE R214, R214, 0x2, R232 ;  /* 0x00000002d6d67825 */ /* 0x000fe200078e02e8 */
[----:B------:R-:W-:Y:S02]  /*3790*/  MOV R208, UR4 ;  /* 0x0000000400d07c02 */ /* 0x000fe40008000f00 */
[----:B------:R-:W-:Y:S02]  /*37a0*/  MOV R220, UR4 ;  /* 0x0000000400dc7c02 */ /* 0x000fe40008000f00 */
[----:B---3--:R0:W3:Y:S01]  /*37b0*/  LDG.E.U16 R10, desc[UR18][R214.64] ;  /* 0x00000012d60a7981 */ /* 0x0080e2000c1e1500 */
[----:B------:R-:W-:-:S04]  /*37c0*/  IMAD.WIDE R208, R208, 0x2, R180 ;  /* 0x00000002d0d07825 */ /* 0x000fc800078e02b4 */
[----:B------:R-:W-:Y:S02]  /*37d0*/  IMAD.WIDE R220, R220, 0x2, R172 ;  /* 0x00000002dcdc7825 */ /* 0x000fe400078e02ac */
[----:B------:R-:W3:Y:S04]  /*37e0*/  LDG.E.U16 R209, desc[UR18][R208.64] ;  /* 0x00000012d0d17981 */ /* 0x000ee8000c1e1500 */
[----:B------:R-:W3:Y:S01]  /*37f0*/  LDG.E.U16 R208, desc[UR18][R220.64] ;  /* 0x00000012dcd07981 */ /* 0x000ee2000c1e1500 */
[----:B------:R-:W-:Y:S01]  /*3800*/  HGMMA.64x64x16.F32 R24, gdesc[UR32].tnspA, R24 ;  /* 0x20e00000201879f0 */ /* 0x000fe20008700818 */
[----:B------:R-:W-:-:S04]  /*3810*/  IMAD.U32 R218, RZ, RZ, UR4 ;  /* 0x00000004ffda7e24 */ /* 0x000fc8000f8e00ff */
[----:B------:R-:W-:Y:S01]  /*3820*/  IMAD.WIDE R218, R218, 0x2, R164 ;  /* 0x00000002dada7825 */ /* 0x000fe200078e02a4 */
[----:B------:R-:W-:Y:S01]  /*3830*/  UMOV UR38, UR22 ;  /* 0x0000001600267c82 */ /* 0x000fe20008000000 */
[----:B------:R-:W-:-:S03]  /*3840*/  UMOV UR39, UR23 ;  /* 0x0000001700277c82 */ /* 0x000fc60008000000 */
[----:B--2---:R-:W2:Y:S01]  /*3850*/  LDG.E.U16 R210, desc[UR18][R218.64] ;  /* 0x00000012dad27981 */ /* 0x004ea2000c1e1500 */
[----:B----4-:R-:W-:-:S05]  /*3860*/  MOV R212, UR4 ;  /* 0x0000000400d47c02 */ /* 0x010fca0008000f00 */
[----:B------:R-:W-:Y:S01]  /*3870*/  IMAD.WIDE R212, R212, 0x2, R196 ;  /* 0x00000002d4d47825 */ /* 0x000fe200078e02c4 */
[----:B0-----:R-:W-:-:S05]  /*3880*/  MOV R214, UR4 ;  /* 0x0000000400d67c02 */ /* 0x001fca0008000f00 */
[----:B------:R-:W4:Y:S01]  /*3890*/  LDG.E.U16 R212, desc[UR18][R212.64] ;  /* 0x00000012d4d47981 */ /* 0x000f22000c1e1500 */
[----:B------:R-:W-:Y:S01]  /*38a0*/  HGMMA.64x64x16.F32 R24, gdesc[UR36].tnspA, R24 ;  /* 0x20e00000241879f0 */ /* 0x000fe20008700818 */
[----:B------:R-:W-:-:S06]  /*38b0*/  IMAD.WIDE R214, R214, 0x2, R20 ;  /* 0x00000002d6d67825 */ /* 0x000fcc00078e0214 */
[----:B------:R-:W4:Y:S01]  /*38c0*/  LDG.E.U16 R214, desc[UR18][R214.64] ;  /* 0x00000012d6d67981 */ /* 0x000f22000c1e1500 */
[----:B------:R-:W-:Y:S02]  /*38d0*/  MOV R226, UR4 ;  /* 0x0000000400e27c02 */ /* 0x000fe40008000f00 */
[----:B------:R-:W-:Y:S01]  /*38e0*/  MOV R216, UR4 ;  /* 0x0000000400d87c02 */ /* 0x000fe20008000f00 */
[----:B------:R-:W-:Y:S01]  /*38f0*/  UMOV UR42, UR26 ;  /* 0x0000001a002a7c82 */ /* 0x000fe20008000000 */
[----:B------:R-:W-:Y:S01]  /*3900*/  UMOV UR43, UR27 ;  /* 0x0000001b002b7c82 */ /* 0x000fe20008000000 */
[----:B------:R-:W-:-:S04]  /*3910*/  IMAD.WIDE R226, R226, 0x2, R188 ;  /* 0x00000002e2e27825 */ /* 0x000fc800078e02bc */
[----:B------:R-:W-:Y:S02]  /*3920*/  IMAD.WIDE R216, R216, 0x2, R156 ;  /* 0x00000002d8d87825 */ /* 0x000fe400078e029c */
[----:B------:R-:W4:Y:S04]  /*3930*/  LDG.E.U16 R226, desc[UR18][R226.64] ;  /* 0x00000012e2e27981 */ /* 0x000f28000c1e1500 */
[----:B------:R0:W4:Y:S01]  /*3940*/  LDG.E.U16 R213, desc[UR18][R216.64] ;  /* 0x00000012d8d57981 */ /* 0x000122000c1e1500 */
[----:B------:R-:W-:-:S05]  /*3950*/  MOV R222, UR4 ;  /* 0x0000000400de7c02 */ /* 0x000fca0008000f00 */
[----:B------:R-:W-:Y:S01]  /*3960*/  IMAD.WIDE R222, R222, 0x2, R202 ;  /* 0x00000002dede7825 */ /* 0x000fe200078e02ca */
[----:B------:R-:W-:-:S03]  /*3970*/  MOV R228, UR4 ;  /* 0x0000000400e47c02 */ /* 0x000fc60008000f00 */
[----:B0-----:R-:W-:Y:S01]  /*3980*/  IMAD.U32 R216, RZ, RZ, UR4 ;  /* 0x00000004ffd87e24 */ /* 0x001fe2000f8e00ff */
[----:B------:R0:W4:Y:S03]  /*3990*/  LDG.E.U16 R215, desc[UR18][R222.64] ;  /* 0x00000012ded77981 */ /* 0x000126000c1e1500 */
[----:B------:R-:W-:-:S04]  /*39a0*/  IMAD.WIDE R216, R216, 0x2, R198 ;  /* 0x00000002d8d87825 */ /* 0x000fc800078e02c6 */
[----:B------:R-:W-:Y:S01]  /*39b0*/  IMAD.WIDE R228, R228, 0x2, R194 ;  /* 0x00000002e4e47825 */ /* 0x000fe200078e02c2 */
[----:B------:R1:W4:Y:S01]  /*39c0*/  LDG.E.U16 R207, desc[UR18][R216.64] ;  /* 0x00000012d8cf7981 */ /* 0x000322000c1e1500 */
[----:B0-----:R-:W-:-:S04]  /*39d0*/  MOV R222, UR4 ;  /* 0x0000000400de7c02 */ /* 0x001fc80008000f00 */
[----:B------:R-:W4:Y:S01]  /*39e0*/  LDG.E.U16 R228, desc[UR18][R228.64] ;  /* 0x00000012e4e47981 */ /* 0x000f22000c1e1500 */
[----:B------:R-:W-:Y:S01]  /*39f0*/  HGMMA.64x64x16.F32 R24, gdesc[UR40].tnspA, R24, gsb0 ;  /* 0x20e00000281879f0 */ /* 0x000fe20008000818 */
[----:B-1----:R-:W-:-:S05]  /*3a00*/  IMAD.WIDE R216, R222, 0x2, R186 ;  /* 0x00000002ded87825 */ /* 0x002fca00078e02ba */
[----:B------:R0:W4:Y:S02]  /*3a10*/  LDG.E.U16 R229, desc[UR18][R216.64] ;  /* 0x00000012d8e57981 */ /* 0x000124000c1e1500 */
[----:B0-----:R-:W-:-:S05]  /*3a20*/  MOV R216, UR4 ;  /* 0x0000000400d87c02 */ /* 0x001fca0008000f00 */
[----:B------:R-:W-:-:S05]  /*3a30*/  IMAD.WIDE R216, R216, 0x2, R174 ;  /* 0x00000002d8d87825 */ /* 0x000fca00078e02ae */
[----:B------:R0:W4:Y:S02]  /*3a40*/  LDG.E.U16 R238, desc[UR18][R216.64] ;  /* 0x00000012d8ee7981 */ /* 0x000124000c1e1500 */
[----:B0-----:R-:W-:-:S05]  /*3a50*/  MOV R216, UR4 ;  /* 0x0000000400d87c02 */ /* 0x001fca0008000f00 */
[----:B------:R-:W-:-:S05]  /*3a60*/  IMAD.WIDE R216, R216, 0x2, R168 ;  /* 0x00000002d8d87825 */ /* 0x000fca00078e02a8 */
[----:B------:R0:W4:Y:S02]  /*3a70*/  LDG.E.U16 R240, desc[UR18][R216.64] ;  /* 0x00000012d8f07981 */ /* 0x000124000c1e1500 */
[----:B0-----:R-:W-:-:S05]  /*3a80*/  MOV R216, UR4 ;  /* 0x0000000400d87c02 */ /* 0x001fca0008000f00 */
[----:B------:R-:W-:-:S05]  /*3a90*/  IMAD.WIDE R216, R216, 0x2, R154 ;  /* 0x00000002d8d87825 */ /* 0x000fca00078e029a */
[----:B------:R0:W4:Y:S01]  /*3aa0*/  LDG.E.U16 R249, desc[UR18][R216.64] ;  /* 0x00000012d8f97981 */ /* 0x000122000c1e1500 */
[----:B------:R-:W-:Y:S02]  /*3ab0*/  WARPGROUP.DEPBAR.LE gsb0, 0x0 ;  /* 0x00008000000079c5 */ /* 0x000fe40000010000 */
[----:B0-----:R-:W-:Y:S01]  /*3ac0*/  FMUL R216, R56, UR6 ;  /* 0x0000000638d87c20 */ /* 0x001fe20008400000 */
[----:B------:R-:W-:-:S05]  /*3ad0*/  FMUL R217, R57, UR6 ;  /* 0x0000000639d97c20 */ /* 0x000fca0008400000 */
[----:B------:R-:W-:Y:S01]  /*3ae0*/  FMNMX R216, R216, R217, !PT ;  /* 0x000000d9d8d87209 */ /* 0x000fe20007800000 */
[----:B------:R-:W-:Y:S01]  /*3af0*/  FMUL R217, R60, UR6 ;  /* 0x000000063cd97c20 */ /* 0x000fe20008400000 */
[----:B------:R-:W-:-:S04]  /*3b00*/  MOV R218, UR4 ;  /* 0x0000000400da7c02 */ /* 0x000fc80008000f00 */
[----:B------:R-:W-:Y:S01]  /*3b10*/  FMNMX R216, R217, R216, !PT ;  /* 0x000000d8d9d87209 */ /* 0x000fe20007800000 */
[----:B------:R-:W-:Y:S01]  /*3b20*/  FMUL R217, R61, UR6 ;  /* 0x000000063dd97c20 */ /* 0x000fe20008400000 */
[----:B------:R-:W-:Y:S01]  /*3b30*/  IMAD.WIDE R218, R218, 0x2, R200 ;  /* 0x00000002dada7825 */ /* 0x000fe200078e02c8 */
[----:B------:R-:W-:-:S03]  /*3b40*/  MOV R204, UR4 ;  /* 0x0000000400cc7c02 */ /* 0x000fc60008000f00 */
[----:B------:R-:W-:Y:S01]  /*3b50*/  FMNMX R216, R217, R216, !PT ;  /* 0x000000d8d9d87209 */ /* 0x000fe20007800000 */
[----:B------:R-:W-:Y:S01]  /*3b60*/  FMUL R217, R64, UR6 ;  /* 0x0000000640d97c20 */ /* 0x000fe20008400000 */
[----:B------:R0:W4:Y:S04]  /*3b70*/  LDG.E.U16 R13, desc[UR18][R218.64] ;  /* 0x00000012da0d7981 */ /* 0x000128000c1e1500 */
[----:B------:R-:W-:Y:S01]  /*3b80*/  FMNMX R216, R217, R216, !PT ;  /* 0x000000d8d9d87209 */ /* 0x000fe20007800000 */
[----:B------:R-:W-:Y:S01]  /*3b90*/  FMUL R217, R65, UR6 ;  /* 0x0000000641d97c20 */ /* 0x000fe20008400000 */
[----:B------:R-:W-:Y:S02]  /*3ba0*/  IMAD.U32 R222, RZ, RZ, UR4 ;  /* 0x00000004ffde7e24 */ /* 0x000fe4000f8e00ff */
[----:B0-----:R-:W-:-:S02]  /*3bb0*/  IMAD.WIDE R218, R204, 0x2, R190 ;  /* 0x00000002ccda7825 */ /* 0x001fc400078e02be */
[----:B------:R-:W-:Y:S02]  /*3bc0*/  FMNMX R216, R217, R216, !PT ;  /* 0x000000d8d9d87209 */ /* 0x000fe40007800000 */
[----:B------:R-:W-:Y:S01]  /*3bd0*/  FMUL R217, R68, UR6 ;  /* 0x0000000644d97c20 */ /* 0x000fe20008400000 */
[----:B------:R0:W4:Y:S04]  /*3be0*/  LDG.E.U16 R204, desc[UR18][R218.64] ;  /* 0x00000012dacc7981 */ /* 0x000128000c1e1500 */
[----:B------:R-:W-:Y:S01]  /*3bf0*/  FMNMX R216, R217, R216, !PT ;  /* 0x000000d8d9d87209 */ /* 0x000fe20007800000 */
[----:B------:R-:W-:Y:S01]  /*3c00*/  FMUL R217, R69, UR6 ;  /* 0x0000000645d97c20 */ /* 0x000fe20008400000 */
[----:B0-----:R-:W-:-:S05]  /*3c10*/  IMAD.WIDE R218, R222, 0x2, R184 ;  /* 0x00000002deda7825 */ /* 0x001fca00078e02b8 */
[----:B------:R0:W4:Y:S01]  /*3c20*/  LDG.E.U16 R230, desc[UR18][R218.64] ;  /* 0x00000012dae67981 */ /* 0x000122000c1e1500 */
[----:B------:R-:W-:Y:S01]  /*3c30*/  FMNMX R216, R217, R216, !PT ;  /* 0x000000d8d9d87209 */ /* 0x000fe20007800000 */
[----:B------:R-:W-:Y:S01]  /*3c40*/  FMUL R217, R72, UR6 ;  /* 0x0000000648d97c20 */ /* 0x000fe20008400000 */
[----:B------:R-:W-:Y:S01]  /*3c50*/  MOV R220, UR4 ;  /* 0x0000000400dc7c02 */ /* 0x000fe20008000f00 */
[----:B0-----:R-:W-:-:S04]  /*3c60*/  IMAD.U32 R218, RZ, RZ, UR4 ;  /* 0x00000004ffda7e24 */ /* 0x001fc8000f8e00ff */
[----:B------:R-:W-:Y:S01]  /*3c70*/  IMAD.WIDE R218, R218, 0x2, R170 ;  /* 0x00000002dada7825 */ /* 0x000fe200078e02aa */
[----:B------:R-:W-:-:S03]  /*3c80*/  FMNMX R216, R217, R216, !PT ;  /* 0x000000d8d9d87209 */ /* 0x000fc60007800000 */
[----:B------:R-:W-:Y:S01]  /*3c90*/  FMUL R217, R73, UR6 ;  /* 0x0000000649d97c20 */ /* 0x000fe20008400000 */
[----:B------:R0:W4:Y:S01]  /*3ca0*/  LDG.E.U16 R239, desc[UR18][R218.64] ;  /* 0x00000012daef7981 */ /* 0x000122000c1e1500 */
[----:B------:R-:W-:-:S03]  /*3cb0*/  IMAD.WIDE R220, R220, 0x2, R192 ;  /* 0x00000002dcdc7825 */ /* 0x000fc600078e02c0 */
[----:B------:R-:W-:Y:S01]  /*3cc0*/  FMNMX R216, R217, R216, !PT ;  /* 0x000000d8d9d87209 */ /* 0x000fe20007800000 */
[----:B------:R-:W-:Y:S01]  /*3cd0*/  FMUL R217, R76, UR6 ;  /* 0x000000064cd97c20 */ /* 0x000fe20008400000 */
[----:B------:R-:W-:Y:S01]  /*3ce0*/  MOV R222, UR4 ;  /* 0x0000000400de7c02 */ /* 0x000fe20008000f00 */
[----:B------:R1:W4:Y:S01]  /*3cf0*/  LDG.E.U16 R227, desc[UR18][R220.64] ;  /* 0x00000012dce37981 */ /* 0x000322000c1e1500 */
[----:B0-----:R-:W-:-:S05]  /*3d00*/  MOV R218, UR4 ;  /* 0x0000000400da7c02 */ /* 0x001fca0008000f00 */
[----:B------:R-:W-:Y:S01]  /*3d10*/  IMAD.WIDE R218, R218, 0x2, R166 ;  /* 0x00000002dada7825 */ /* 0x000fe200078e02a6 */
[----:B-1----:R-:W-:Y:S02]  /*3d20*/  MOV R220, UR4 ;  /* 0x0000000400dc7c02 */ /* 0x002fe40008000f00 */
[----:B------:R-:W-:Y:S02]  /*3d30*/  MOV R224, UR4 ;  /* 0x0000000400e07c02 */ /* 0x000fe40008000f00 */
[----:B------:R0:W4:Y:S01]  /*3d40*/  LDG.E.U16 R241, desc[UR18][R218.64] ;  /* 0x00000012daf17981 */ /* 0x000122000c1e1500 */
[----:B------:R-:W-:Y:S01]  /*3d50*/  IMAD.WIDE R220, R220, 0x2, R182 ;  /* 0x00000002dcdc7825 */ /* 0x000fe200078e02b6 */
[----:B------:R-:W-:-:S03]  /*3d60*/  FMNMX R216, R217, R216, !PT ;  /* 0x000000d8d9d87209 */ /* 0x000fc60007800000 */
[----:B------:R-:W-:Y:S01]  /*3d70*/  FMUL R217, R77, UR6 ;  /* 0x000000064dd97c20 */ /* 0x000fe20008400000 */
[----:B------:R-:W-:Y:S01]  /*3d80*/  IMAD.WIDE R222, R222, 0x2, R178 ;  /* 0x00000002dede7825 */ /* 0x000fe200078e02b2 */
[----:B------:R1:W4:Y:S01]  /*3d90*/  LDG.E.U16 R231, desc[UR18][R220.64] ;  /* 0x00000012dce77981 */ /* 0x000322000c1e1500 */
[----:B0-----:R-:W-:Y:S02]  /*3da0*/  MOV R218, UR4 ;  /* 0x0000000400da7c02 */ /* 0x001fe40008000f00 */
[----:B------:R-:W-:Y:S01]  /*3db0*/  IMAD.WIDE R224, R224, 0x2, R176 ;  /* 0x00000002e0e07825 */ /* 0x000fe200078e02b0 */
[----:B------:R0:W4:Y:S01]  /*3dc0*/  LDG.E.U16 R234, desc[UR18][R222.64] ;  /* 0x00000012deea7981 */ /* 0x000122000c1e1500 */
[----:B------:R-:W-:Y:S02]  /*3dd0*/  FMNMX R216, R217, R216, !PT ;  /* 0x000000d8d9d87209 */ /* 0x000fe40007800000 */
[----:B------:R-:W-:Y:S01]  /*3de0*/  IMAD.WIDE R218, R218, 0x2, R152 ;  /* 0x00000002dada7825 */ /* 0x000fe200078e0298 */
[----:B-1----:R-:W-:Y:S01]  /*3df0*/  MOV R220, UR4 ;  /* 0x0000000400dc7c02 */ /* 0x002fe20008000f00 */
[----:B------:R1:W4:Y:S02]  /*3e00*/  LDG.E.U16 R235, desc[UR18][R224.64] ;  /* 0x00000012e0eb7981 */ /* 0x000324000c1e1500 */
[----:B------:R-:W-:-:S02]  /*3e10*/  FMUL R217, R80, UR6 ;  /* 0x0000000650d97c20 */ /* 0x000fc40008400000 */
[----:B------:R1:W4:Y:S01]  /*3e20*/  LDG.E.U16 R218, desc[UR18][R218.64] ;  /* 0x00000012dada7981 */ /* 0x000322000c1e1500 */
[----:B0-----:R-:W-:Y:S01]  /*3e30*/  MOV R222, UR4 ;  /* 0x0000000400de7c02 */ /* 0x001fe20008000f00 */
[----:B------:R-:W-:-:S04]  /*3e40*/  IMAD.WIDE R220, R220, 0x2, R162 ;  /* 0x00000002dcdc7825 */ /* 0x000fc800078e02a2 */
[----:B-1----:R-:W-:Y:S01]  /*3e50*/  IMAD.U32 R224, RZ, RZ, UR4 ;  /* 0x00000004ffe07e24 */ /* 0x002fe2000f8e00ff */
[----:B------:R-:W-:Y:S01]  /*3e60*/  FMNMX R216, R217, R216, !PT ;  /* 0x000000d8d9d87209 */ /* 0x000fe20007800000 */
[----:B------:R-:W-:Y:S01]  /*3e70*/  IMAD.WIDE R222, R222, 0x2, R160 ;  /* 0x00000002dede7825 */ /* 0x000fe200078e02a0 */
[----:B------:R0:W4:Y:S03]  /*3e80*/  LDG.E.U16 R244, desc[UR18][R220.64] ;  /* 0x00000012dcf47981 */ /* 0x000126000c1e1500 */
[----:B------:R-:W-:Y:S01]  /*3e90*/  FMUL R219, R81, UR6 ;  /* 0x0000000651db7c20 */ /* 0x000fe20008400000 */
[----:B------:R-:W-:Y:S01]  /*3ea0*/  IMAD.WIDE R224, R224, 0x2, R158 ;  /* 0x00000002e0e07825 */ /* 0x000fe200078e029e */
[----:B------:R1:W4:Y:S03]  /*3eb0*/  LDG.E.U16 R245, desc[UR18][R222.64] ;  /* 0x00000012def57981 */ /* 0x000326000c1e1500 */
[----:B------:R-:W-:Y:S01]  /*3ec0*/  FMNMX R219, R219, R216, !PT ;  /* 0x000000d8dbdb7209 */ /* 0x000fe20007800000 */
[----:B------:R1:W4:Y:S01]  /*3ed0*/  LDG.E.U16 R248, desc[UR18][R224.64] ;  /* 0x00000012e0f87981 */ /* 0x000322000c1e1500 */
[----:B------:R-:W-:-:S02]  /*3ee0*/  MOV R216, UR4 ;  /* 0x0000000400d87c02 */ /* 0x000fc40008000f00 */
[----:B0-----:R-:W-:Y:S02]  /*3ef0*/  MOV R220, UR4 ;  /* 0x0000000400dc7c02 */ /* 0x001fe40008000f00 */
[----:B-1----:R-:W-:Y:S01]  /*3f00*/  MOV R222, UR4 ;  /* 0x0000000400de7c02 */ /* 0x002fe20008000f00 */
[----:B------:R-:W-:Y:S02]  /*3f10*/  IMAD.U32 R224, RZ, RZ, UR4 ;  /* 0x00000004ffe07e24 */ /* 0x000fe4000f8e00ff */
[----:B------:R-:W-:-:S04]  /*3f20*/  IMAD.WIDE R220, R220, 0x2, R22 ;  /* 0x00000002dcdc7825 */ /* 0x000fc800078e0216 */
[----:B------:R-:W-:Y:S02]  /*3f30*/  IMAD.WIDE R222, R222, 0x2, R18 ;  /* 0x00000002dede7825 */ /* 0x000fe400078e0212 */
[----:B------:R0:W4:Y:S02]  /*3f40*/  LDG.E.U16 R220, desc[UR18][R220.64] ;  /* 0x00000012dcdc7981 */ /* 0x000124000c1e1500 */
[----:B------:R-:W-:Y:S02]  /*3f50*/  IMAD.WIDE R224, R224, 0x2, R16 ;  /* 0x00000002e0e07825 */ /* 0x000fe400078e0210 */
[----:B------:R-:W4:Y:S02]  /*3f60*/  LDG.E.U16 R222, desc[UR18][R222.64] ;  /* 0x00000012dede7981 */ /* 0x000f24000c1e1500 */
[----:B------:R-:W-:Y:S02]  /*3f70*/  IMAD.WIDE R216, R216, 0x2, R14 ;  /* 0x00000002d8d87825 */ /* 0x000fe400078e020e */
[----:B------:R1:W4:Y:S04]  /*3f80*/  LDG.E.U16 R224, desc[UR18][R224.64] ;  /* 0x00000012e0e07981 */ /* 0x000328000c1e1500 */
[----:B------:R1:W4:Y:S01]  /*3f90*/  LDG.E.U16 R216, desc[UR18][R216.64] ;  /* 0x00000012d8d87981 */ /* 0x000322000c1e1500 */
[----:B------:R-:W-:Y:S01]  /*3fa0*/  BAR.SYNC.DEFER_BLOCKING 0x0 ;  /* 0x0000000000007b1d */ /* 0x000fe20000010000 */
[----:B0-----:R-:W-:-:S05]  /*3fb0*/  FMUL R221, R84, UR6 ;  /* 0x0000000654dd7c20 */ /* 0x001fca0008400000 */
[----:B------:R-:W-:Y:S01]  /*3fc0*/  FMNMX R219, R221, R219, !PT ;  /* 0x000000dbdddb7209 */ /* 0x000fe20007800000 */
[----:B------:R-:W-:-:S05]  /*3fd0*/  FMUL R221, R85, UR6 ;  /* 0x0000000655dd7c20 */ /* 0x000fca0008400000 */
[----:B------:R-:W-:Y:S01]  /*3fe0*/  FMNMX R219, R221, R219, !PT ;  /* 0x000000dbdddb7209 */ /* 0x000fe20007800000 */
[----:B---3--:R-:W-:Y:S04]  /*3ff0*/  STS.U16 [R211+UR17+0x4000], R10 ;  /* 0x0040000ad3007988 */ /* 0x008fe80008000411 */
[----:B------:R-:W0:Y:S04]  /*4000*/  SHFL.BFLY PT, R10, R219, 0x2, 0x1f ;  /* 0x0c401f00db0a7f89 */ /* 0x000e2800000e0000 */
[----:B------:R3:W-:Y:S04]  /*4010*/  STS.U16 [R211+UR17+0x4c00], R209 ;  /* 0x004c00d1d3007988 */ /* 0x0007e80008000411 */
[----:B------:R2:W-:Y:S01]  /*4020*/  STS.U16 [R211+UR17+0x5000], R208 ;  /* 0x005000d0d3007988 */ /* 0x0005e20008000411 */
[----:B---3--:R-:W-:Y:S01]  /*4030*/  FMUL R209, R59, UR6 ;  /* 0x000000063bd17c20 */ /* 0x008fe20008400000 */
[----:B--2---:R-:W-:-:S05]  /*4040*/  FMUL R208, R58, UR6 ;  /* 0x000000063ad07c20 */ /* 0x004fca0008400000 */
[----:B------:R-:W-:Y:S01]  /*4050*/  FMNMX R208, R208, R209, !PT ;  /* 0x000000d1d0d07209 */ /* 0x000fe20007800000 */
[----:B------:R-:W-:Y:S01]  /*4060*/  FMUL R209, R62, UR6 ;  /* 0x000000063ed17c20 */ /* 0x000fe20008400000 */
[----:B0-----:R-:W-:-:S04]  /*4070*/  FMNMX R10, R219, R10, !PT ;  /* 0x0000000adb0a7209 */ /* 0x001fc80007800000 */
[----:B------:R-:W-:Y:S01]  /*4080*/  FMNMX R208, R209, R208, !PT ;  /* 0x000000d0d1d07209 */ /* 0x000fe20007800000 */
[----:B------:R-:W-:Y:S01]  /*4090*/  FMUL R209, R63, UR6 ;  /* 0x000000063fd17c20 */ /* 0x000fe20008400000 */
[----:B------:R0:W-:Y:S04]  /*40a0*/  STS.U16 [R211+UR17+0x5400], R210 ;  /* 0x005400d2d3007988 */ /* 0x0001e80008000411 */
[----:B------:R-:W-:Y:S02]  /*40b0*/  FMNMX R209, R209, R208, !PT ;  /* 0x000000d0d1d17209 */ /* 0x000fe40007800000 */
[----:B------:R-:W2:Y:S01]  /*40c0*/  SHFL.BFLY PT, R208, R10, 0x1, 0x1f ;  /* 0x0c201f000ad07f89 */ /* 0x000ea200000e0000 */
[----:B0-----:R-:W-:-:S05]  /*40d0*/  FMUL R210, R66, UR6 ;  /* 0x0000000642d27c20 */ /* 0x001fca0008400000 */
[----:B------:R-:W-:Y:S01]  /*40e0*/  FMNMX R209, R210, R209, !PT ;  /* 0x000000d1d2d17209 */ /* 0x000fe20007800000 */
[----:B------:R-:W-:-:S05]  /*40f0*/  FMUL R210, R67, UR6 ;  /* 0x0000000643d27c20 */ /* 0x000fca0008400000 */
[----:B------:R-:W-:Y:S01]  /*4100*/  FMNMX R209, R210, R209, !PT ;  /* 0x000000d1d2d17209 */ /* 0x000fe20007800000 */
[----:B------:R-:W-:-:S05]  /*4110*/  FMUL R210, R70, UR6 ;  /* 0x0000000646d27c20 */ /* 0x000fca0008400000 */
[----:B------:R-:W-:Y:S01]  /*4120*/  FMNMX R209, R210, R209, !PT ;  /* 0x000000d1d2d17209 */ /* 0x000fe20007800000 */
[----:B------:R-:W-:Y:S01]  /*4130*/  FMUL R210, R71, UR6 ;  /* 0x0000000647d27c20 */ /* 0x000fe20008400000 */
[----:B--2---:R-:W-:Y:S01]  /*4140*/  FMNMX R10, R10, R208, !PT ;  /* 0x000000d00a0a7209 */ /* 0x004fe20007800000 */
[----:B------:R-:W-:-:S03]  /*4150*/  FMUL R208, R74, UR6 ;  /* 0x000000064ad07c20 */ /* 0x000fc60008400000 */
[----:B------:R-:W-:Y:S01]  /*4160*/  FMNMX R209, R210, R209, !PT ;  /* 0x000000d1d2d17209 */ /* 0x000fe20007800000 */
[----:B------:R-:W-:Y:S01]  /*4170*/  FMUL R210, R75, UR6 ;  /* 0x000000064bd27c20 */ /* 0x000fe20008400000 */
[----:B------:R-:W-:Y:S02]  /*4180*/  FMNMX R10, R10, R2, !PT ;  /* 0x000000020a0a7209 */ /* 0x000fe40007800000 */
[----:B------:R-:W-:-:S04]  /*4190*/  FMNMX R209, R208, R209, !PT ;  /* 0x000000d1d0d17209 */ /* 0x000fc80007800000 */
[----:B------:R-:W-:Y:S01]  /*41a0*/  FMNMX R209, R210, R209, !PT ;  /* 0x000000d1d2d17209 */ /* 0x000fe20007800000 */
[----:B------:R-:W-:Y:S01]  /*41b0*/  FFMA R210, R56, UR6, -R10 ;  /* 0x0000000638d27c23 */ /* 0x000fe2000800080a */
[----:B------:R-:W-:-:S05]  /*41c0*/  FMUL R56, R78, UR6 ;  /* 0x000000064e387c20 */ /* 0x000fca0008400000 */
[----:B------:R-:W-:Y:S01]  /*41d0*/  FMNMX R56, R56, R209, !PT ;  /* 0x000000d138387209 */ /* 0x000fe20007800000 */
[----:B------:R-:W-:Y:S01]  /*41e0*/  FFMA R209, R57, UR6, -R10 ;  /* 0x0000000639d17c23 */ /* 0x000fe2000800080a */
[----:B------:R-:W-:-:S05]  /*41f0*/  FMUL R57, R79, UR6 ;  /* 0x000000064f397c20 */ /* 0x000fca0008400000 */
[----:B------:R-:W-:Y:S01]  /*4200*/  FMNMX R56, R57, R56, !PT ;  /* 0x0000003839387209 */ /* 0x000fe20007800000 */
[----:B------:R-:W-:Y:S01]  /*4210*/  FFMA R57, R60, UR6, -R10 ;  /* 0x000000063c397c23 */ /* 0x000fe2000800080a */
[----:B------:R-:W-:-:S03]  /*4220*/  FMUL R60, R82, UR6 ;  /* 0x00000006523c7c20 */ /* 0x000fc60008400000 */
[----:B------:R-:W-:Y:S01]  /*4230*/  FMUL R57, R57, 1.4426950216293334961 ;  /* 0x3fb8aa3b39397820 */ /* 0x000fe20000400000 */
[----:B----4-:R0:W-:Y:S01]  /*4240*/  STS.U16 [R211+UR17+0x4400], R212 ;  /* 0x004400d4d3007988 */ /* 0x0101e20008000411 */
[----:B------:R-:W-:Y:S01]  /*4250*/  FMNMX R56, R60, R56, !PT ;  /* 0x000000383c387209 */ /* 0x000fe20007800000 */
[--C-:B------:R-:W-:Y:S01]  /*4260*/  FFMA R60, R61, UR6, -R10.reuse ;  /* 0x000000063d3c7c23 */ /* 0x100fe2000800080a */
[----:B0-----:R0:W-:Y:S03]  /*4270*/  MUFU.EX2 R212, R57 ;  /* 0x0000003900d47308 */ /* 0x0011e60000000800 */
[----:B------:R-:W-:Y:S01]  /*4280*/  FMUL R60, R60, 1.4426950216293334961 ;  /* 0x3fb8aa3b3c3c7820 */ /* 0x000fe20000400000 */
[----:B0-----:R-:W-:Y:S01]  /*4290*/  FMUL R57, R83, UR6 ;  /* 0x0000000653397c20 */ /* 0x001fe20008400000 */
[----:B------:R0:W-:Y:S04]  /*42a0*/  STS.U16 [R211+UR17+0x5c00], R214 ;  /* 0x005c00d6d3007988 */ /* 0x0001e80008000411 */
[----:B------:R-:W-:Y:S01]  /*42b0*/  FMNMX R56, R57, R56, !PT ;  /* 0x0000003839387209 */ /* 0x000fe20007800000 */
[----:B------:R-:W-:-:S04]  /*42c0*/  FFMA R57, R64, UR6, -R10 ;  /* 0x0000000640397c23 */ /* 0x000fc8000800080a */
[----:B------:R-:W-:Y:S01]  /*42d0*/  FMUL R57, R57, 1.4426950216293334961 ;  /* 0x3fb8aa3b39397820 */ /* 0x000fe20000400000 */
[----:B0-----:R0:W-:Y:S02]  /*42e0*/  MUFU.EX2 R214, R60 ;  /* 0x0000003c00d67308 */ /* 0x0011e40000000800 */
[----:B0-----:R-:W-:-:S06]  /*42f0*/  FMUL R60, R86, UR6 ;  /* 0x00000006563c7c20 */ /* 0x001fcc0008400000 */
[----:B-1----:R0:W-:Y:S01]  /*4300*/  MUFU.EX2 R225, R57 ;  /* 0x0000003900e17308 */ /* 0x0021e20000000800 */
[----:B------:R-:W-:Y:S01]  /*4310*/  FMNMX R56, R60, R56, !PT ;  /* 0x000000383c387209 */ /* 0x000fe20007800000 */
[----:B0-----:R-:W-:Y:S01]  /*4320*/  FMUL R57, R87, UR6 ;  /* 0x0000000657397c20 */ /* 0x001fe20008400000 */
[----:B------:R-:W-:-:S04]  /*4330*/  FFMA R60, R65, UR6, -R10 ;  /* 0x00000006413c7c23 */ /* 0x000fc8000800080a */
[----:B------:R-:W-:Y:S01]  /*4340*/  FMNMX R56, R57, R56, !PT ;  /* 0x0000003839387209 */ /* 0x000fe20007800000 */
[----:B------:R-:W-:Y:S01]  /*4350*/  FFMA R57, R68, UR6, -R10 ;  /* 0x0000000644397c23 */ /* 0x000fe2000800080a */
[----:B------:R-:W-:Y:S01]  /*4360*/  STL [R1+0xf8], R250 ;  /* 0x0000f8fa01007387 */ /* 0x000fe20000100800 */
[----:B------:R-:W-:Y:S02]  /*4370*/  FMUL R60, R60, 1.4426950216293334961 ;  /* 0x3fb8aa3b3c3c7820 */ /* 0x000fe40000400000 */
[----:B------:R-:W-:Y:S01]  /*4380*/  FMUL R57, R57, 1.4426950216293334961 ;  /* 0x3fb8aa3b39397820 */ /* 0x000fe20000400000 */
[----:B------:R-:W-:Y:S01]  /*4390*/  STS.U16 [R211+UR17+0x4800], R226 ;  /* 0x004800e2d3007988 */ /* 0x000fe20008000411 */
[----:B------:R-:W-:-:S03]  /*43a0*/  FMUL R208, R24, UR6 ;  /* 0x0000000618d07c20 */ /* 0x000fc60008400000 */
[----:B------:R0:W-:Y:S01]  /*43b0*/  STS.U16 [R211+UR17+0x5800], R213 ;  /* 0x005800d5d3007988 */ /* 0x0001e20008000411 */
[----:B------:R1:W-:Y:S03]  /*43c0*/  MUFU.EX2 R221, R60 ;  /* 0x0000003c00dd7308 */ /* 0x0003e60000000800 */
[----:B------:R-:W-:Y:S04]  /*43d0*/  STL [R1+0xf4], R251 ;  /* 0x0000f4fb01007387 */ /* 0x000fe80000100800 */
[----:B------:R2:W-:Y:S01]  /*43e0*/  STL [R1+0x100], R246 ;  /* 0x000100f601007387 */ /* 0x0005e20000100800 */
[----:B0-----:R-:W-:Y:S01]  /*43f0*/  FMUL R211, R25, UR6 ;  /* 0x0000000619d37c20 */ /* 0x001fe20008400000 */
[----:B-1----:R-:W-:Y:S01]  /*4400*/  FMUL R60, R28, UR6 ;  /* 0x000000061c3c7c20 */ /* 0x002fe20008400000 */
[----:B------:R-:W-:-:S03]  /*4410*/  FFMA R61, R69, UR6, -R10 ;  /* 0x00000006453d7c23 */ /* 0x000fc6000800080a */
[----:B------:R-:W-:Y:S01]  /*4420*/  FMNMX R208, R208, R211, !PT ;  /* 0x000000d3d0d07209 */ /* 0x000fe20007800000 */
[----:B--2---:R0:W-:Y:S03]  /*4430*/  MUFU.EX2 R246, R57 ;  /* 0x0000003900f67308 */ /* 0x0041e60000000800 */
[----:B------:R-:W-:Y:S01]  /*4440*/  FMNMX R208, R60, R208, !PT ;  /* 0x000000d03cd07209 */ /* 0x000fe20007800000 */
[----:B------:R-:W-:Y:S01]  /*4450*/  FMUL R61, R61, 1.4426950216293334961 ;  /* 0x3fb8aa3b3d3d7820 */ /* 0x000fe20000400000 */
[----:B0-----:R-:W0:Y:S01]  /*4460*/  SHFL.BFLY PT, R57, R56, 0x2, 0x1f ;  /* 0x0c401f0038397f89 */ /* 0x001e2200000e0000 */
[----:B------:R-:W-:-:S03]  /*4470*/  FMUL R60, R29, UR6 ;  /* 0x000000061d3c7c20 */ /* 0x000fc60008400000 */
[----:B------:R1:W-:Y:S02]  /*4480*/  STL [R1+0xfc], R247 ;  /* 0x0000fcf701007387 */ /* 0x0003e40000100800 */
[----:B------:R-:W-:Y:S01]  /*4490*/  FMNMX R60, R60, R208, !PT ;  /* 0x000000d03c3c7209 */ /* 0x000fe20007800000 */
[----:B-1----:R1:W-:Y:S02]  /*44a0*/  MUFU.EX2 R247, R61 ;  /* 0x0000003d00f77308 */ /* 0x0023e40000000800 */
[----:B-1----:R-:W-:-:S05]  /*44b0*/  FMUL R61, R32, UR6 ;  /* 0x00000006203d7c20 */ /* 0x002fca0008400000 */
[----:B------:R-:W-:Y:S01]  /*44c0*/  FMNMX R60, R61, R60, !PT ;  /* 0x0000003c3d3c7209 */ /* 0x000fe20007800000 */
[----:B------:R-:W-:Y:S01]  /*44d0*/  FMUL R61, R33, UR6 ;  /* 0x00000006213d7c20 */ /* 0x000fe20008400000 */
[----:B0-----:R-:W-:-:S04]  /*44e0*/  FMNMX R56, R56, R57, !PT ;  /* 0x0000003938387209 */ /* 0x001fc80007800000 */
[----:B------:R-:W-:Y:S01]  /*44f0*/  FMNMX R60, R61, R60, !PT ;  /* 0x0000003c3d3c7209 */ /* 0x000fe20007800000 */
[----:B------:R-:W-:-:S05]  /*4500*/  FMUL R61, R36, UR6 ;  /* 0x00000006243d7c20 */ /* 0x000fca0008400000 */
[----:B------:R-:W-:Y:S02]  /*4510*/  FMNMX R61, R61, R60, !PT ;  /* 0x0000003c3d3d7209 */ /* 0x000fe40007800000 */
[----:B------:R-:W0:Y:S01]  /*4520*/  SHFL.BFLY PT, R60, R56, 0x1, 0x1f ;  /* 0x0c201f00383c7f89 */ /* 0x000e2200000e0000 */
[----:B------:R-:W-:-:S04]  /*4530*/  FFMA R64, R77, UR6, -R10 ;  /* 0x000000064d407c23 */ /* 0x000fc8000800080a */
[----:B------:R-:W-:-:S04]  /*4540*/  FMUL R64, R64, 1.4426950216293334961 ;  /* 0x3fb8aa3b40407820 */ /* 0x000fc80000400000 */
[----:B------:R1:W-:Y:S02]  /*4550*/  MUFU.EX2 R5, R64 ;  /* 0x0000004000057308 */ /* 0x0003e40000000800 */
[----:B-1----:R-:W-:-:S05]  /*4560*/  FMUL R64, R37, UR6 ;  /* 0x0000000625407c20 */ /* 0x002fca0008400000 */
[----:B------:R-:W-:Y:S01]  /*4570*/  FMNMX R61, R64, R61, !PT ;  /* 0x0000003d403d7209 */ /* 0x000fe20007800000 */
[----:B------:R-:W-:Y:S01]  /*4580*/  FMUL R64, R40, UR6 ;  /* 0x0000000628407c20 */ /* 0x000fe20008400000 */
[----:B0-----:R-:W-:-:S04]  /*4590*/  FMNMX R56, R56, R60, !PT ;  /* 0x0000003c38387209 */ /* 0x001fc80007800000 */
[----:B------:R-:W-:Y:S01]  /*45a0*/  FMNMX R61, R64, R61, !PT ;  /* 0x0000003d403d7209 */ /* 0x000fe20007800000 */
[----:B------:R-:W-:Y:S01]  /*45b0*/  FMUL R64, R41, UR6 ;  /* 0x0000000629407c20 */ /* 0x000fe20008400000 */
[----:B------:R-:W-:Y:S01]  /*45c0*/  FMNMX R56, R56, R6, !PT ;  /* 0x0000000638387209 */ /* 0x000fe20007800000 */
[----:B------:R-:W-:-:S03]  /*45d0*/  FMUL R60, R44, UR6 ;  /* 0x000000062c3c7c20 */ /* 0x000fc60008400000 */
[----:B------:R-:W-:Y:S01]  /*45e0*/  FMNMX R61, R64, R61, !PT ;  /* 0x0000003d403d7209 */ /* 0x000fe20007800000 */
[--C-:B------:R-:W-:Y:S01]  /*45f0*/  FFMA R58, R58, UR6, -R56.reuse ;  /* 0x000000063a3a7c23 */ /* 0x100fe20008000838 */
[----:B------:R-:W-:Y:S02]  /*4600*/  FFMA R59, R59, UR6, -R56 ;  /* 0x000000063b3b7c23 */ /* 0x000fe40008000838 */
[----:B------:R-:W-:Y:S01]  /*4610*/  FMNMX R60, R60, R61, !PT ;  /* 0x0000003d3c3c7209 */ /* 0x000fe20007800000 */
[----:B------:R-:W-:Y:S01]  /*4620*/  FMUL R58, R58, 1.4426950216293334961 ;  /* 0x3fb8aa3b3a3a7820 */ /* 0x000fe20000400000 */
[----:B------:R-:W-:Y:S01]  /*4630*/  FMUL R61, R45, UR6 ;  /* 0x000000062d3d7c20 */ /* 0x000fe20008400000 */
[----:B------:R-:W-:Y:S02]  /*4640*/  FMUL R59, R59, 1.4426950216293334961 ;  /* 0x3fb8aa3b3b3b7820 */ /* 0x000fe40000400000 */
[----:B------:R0:W-:Y:S02]  /*4650*/  MUFU.EX2 R226, R58 ;  /* 0x0000003a00e27308 */ /* 0x0001e40000000800 */
[----:B------:R-:W-:Y:S01]  /*4660*/  FMNMX R60, R61, R60, !PT ;  /* 0x0000003c3d3c7209 */ /* 0x000fe20007800000 */
[----:B0-----:R-:W-:-:S05]  /*4670*/  FMUL R58, R48, UR6 ;  /* 0x00000006303a7c20 */ /* 0x001fca0008400000 */
[----:B------:R0:W-:Y:S01]  /*4680*/  MUFU.EX2 R223, R59 ;  /* 0x0000003b00df7308 */ /* 0x0001e20000000800 */
[----:B------:R-:W-:Y:S01]  /*4690*/  FMNMX R58, R58, R60, !PT ;  /* 0x0000003c3a3a7209 */ /* 0x000fe20007800000 */
[----:B0-----:R-:W-:Y:S01]  /*46a0*/  FMUL R59, R49, UR6 ;  /* 0x00000006313b7c20 */ /* 0x001fe20008400000 */
[----:B------:R-:W-:-:S04]  /*46b0*/  FFMA R57, R80, UR6, -R10 ;  /* 0x0000000650397c23 */ /* 0x000fc8000800080a */
[----:B------:R-:W-:Y:S01]  /*46c0*/  FMNMX R58, R59, R58, !PT ;  /* 0x0000003a3b3a7209 */ /* 0x000fe20007800000 */
[----:B------:R-:W-:Y:S01]  /*46d0*/  FMUL R59, R52, UR6 ;  /* 0x00000006343b7c20 */ /* 0x000fe20008400000 */
[----:B------:R-:W-:Y:S01]  /*46e0*/  FMUL R57, R57, 1.4426950216293334961 ;  /* 0x3fb8aa3b39397820 */ /* 0x000fe20000400000 */
[----:B------:R-:W-:-:S03]  /*46f0*/  FMUL R60, R53, UR6 ;  /* 0x00000006353c7c20 */ /* 0x000fc60008400000 */
[----:B------:R-:W-:Y:S01]  /*4700*/  FMNMX R58, R59, R58, !PT ;  /* 0x0000003a3b3a7209 */ /* 0x000fe20007800000 */
[----:B------:R0:W-:Y:S01]  /*4710*/  MUFU.EX2 R7, R57 ;  /* 0x0000003900077308 */ /* 0x0001e20000000800 */
[----:B------:R-:W-:Y:S02]  /*4720*/  FMUL R65, R27, UR6 ;  /* 0x000000061b417c20 */ /* 0x000fe40008400000 */
[----:B------:R-:W-:Y:S01]  /*4730*/  FMNMX R60, R60, R58, !PT ;  /* 0x0000003a3c3c7209 */ /* 0x000fe20007800000 */
[----:B0-----:R-:W-:-:S05]  /*4740*/  FMUL R57, R26, UR6 ;  /* 0x000000061a397c20 */ /* 0x001fca0008400000 */
[----:B------:R-:W-:Y:S02]  /*4750*/  FMNMX R57, R57, R65, !PT ;  /* 0x0000004139397209 */ /* 0x000fe40007800000 */
[----:B------:R-:W0:Y:S01]  /*4760*/  SHFL.BFLY PT, R65, R60, 0x2, 0x1f ;  /* 0x0c401f003c417f89 */ /* 0x000e2200000e0000 */
[----:B------:R-:W-:Y:S01]  /*4770*/  FMUL R58, R30, UR6 ;  /* 0x000000061e3a7c20 */ /* 0x000fe20008400000 */
[--C-:B------:R-:W-:Y:S01]  /*4780*/  FFMA R66, R66, UR6, -R56.reuse ;  /* 0x0000000642427c23 */ /* 0x100fe20008000838 */
[--C-:B------:R-:W-:Y:S01]  /*4790*/  FFMA R62, R62, UR6, -R56.reuse ;  /* 0x000000063e3e7c23 */ /* 0x100fe20008000838 */
[----:B------:R-:W-:Y:S02]  /*47a0*/  FMUL R59, R31, UR6 ;  /* 0x000000061f3b7c20 */ /* 0x000fe40008400000 */
[----:B------:R-:W-:Y:S01]  /*47b0*/  FMUL R66, R66, 1.4426950216293334961 ;  /* 0x3fb8aa3b42427820 */ /* 0x000fe20000400000 */
[----:B------:R-:W-:Y:S01]  /*47c0*/  FMNMX R58, R58, R57, !PT ;  /* 0x000000393a3a7209 */ /* 0x000fe20007800000 */
[----:B------:R-:W-:Y:S01]  /*47d0*/  FMUL R62, R62, 1.4426950216293334961 ;  /* 0x3fb8aa3b3e3e7820 */ /* 0x000fe20000400000 */
[----:B------:R-:W-:Y:S01]  /*47e0*/  FFMA R63, R63, UR6, -R56 ;  /* 0x000000063f3f7c23 */ /* 0x000fe20008000838 */
[----:B------:R-:W-:Y:S01]  /*47f0*/  FMUL R61, R34, UR6 ;  /* 0x00000006223d7c20 */ /* 0x000fe20008400000 */
[----:B------:R-:W-:Y:S01]  /*4800*/  FMNMX R59, R59, R58, !PT ;  /* 0x0000003a3b3b7209 */ /* 0x000fe20007800000 */
[----:B------:R1:W-:Y:S01]  /*4810*/  MUFU.EX2 R213, R66 ;  /* 0x0000004200d57308 */ /* 0x0003e20000000800 */
[----:B------:R-:W-:-:S02]  /*4820*/  FMUL R63, R63, 1.4426950216293334961 ;  /* 0x3fb8aa3b3f3f7820 */ /* 0x000fc40000400000 */
[----:B------:R-:W-:Y:S02]  /*4830*/  FMNMX R61, R61, R59, !PT ;  /* 0x0000003b3d3d7209 */ /* 0x000fe40007800000 */
[----:B0-----:R-:W-:-:S03]  /*4840*/  FMNMX R65, R60, R65, !PT ;  /* 0x000000413c417209 */ /* 0x001fc60007800000 */
[----:B------:R0:W-:Y:S02]  /*4850*/  MUFU.EX2 R219, R62 ;  /* 0x0000003e00db7308 */ /* 0x0001e40000000800 */
[----:B-1----:R-:W1:Y:S01]  /*4860*/  SHFL.BFLY PT, R66, R65, 0x1, 0x1f ;  /* 0x0c201f0041427f89 */ /* 0x002e6200000e0000 */
[----:B0-----:R-:W-:-:S05]  /*4870*/  FMUL R62, R35, UR6 ;  /* 0x00000006233e7c20 */ /* 0x001fca0008400000 */
[----:B------:R0:W-:Y:S01]  /*4880*/  MUFU.EX2 R217, R63 ;  /* 0x0000003f00d97308 */ /* 0x0001e20000000800 */
[----:B------:R-:W-:Y:S01]  /*4890*/  FFMA R68, R81, UR6, -R10 ;  /* 0x0000000651447c23 */ /* 0x000fe2000800080a */
[----:B------:R-:W-:Y:S01]  /*48a0*/  FMNMX R61, R62, R61, !PT ;  /* 0x0000003d3e3d7209 */ /* 0x000fe20007800000 */
[----:B------:R-:W-:Y:S01]  /*48b0*/  FMUL R64, R39, UR6 ;  /* 0x0000000627407c20 */ /* 0x000fe20008400000 */
[----:B0-----:R-:W-:Y:S01]  /*48c0*/  FMUL R63, R38, UR6 ;  /* 0x00000006263f7c20 */ /* 0x001fe20008400000 */
[----:B------:R-:W-:Y:S01]  /*48d0*/  FMUL R68, R68, 1.4426950216293334961 ;  /* 0x3fb8aa3b44447820 */ /* 0x000fe20000400000 */
[----:B------:R-:W-:-:S03]  /*48e0*/  FFMA R211, R67, UR6, -R56 ;  /* 0x0000000643d37c23 */ /* 0x000fc60008000838 */
[----:B------:R-:W-:Y:S01]  /*48f0*/  FMNMX R63, R63, R61, !PT ;  /* 0x0000003d3f3f7209 */ /* 0x000fe20007800000 */
[----:B------:R-:W-:Y:S01]  /*4900*/  FMUL R67, R42, UR6 ;  /* 0x000000062a437c20 */ /* 0x000fe20008400000 */
[----:B------:R0:W-:Y:S02]  /*4910*/  MUFU.EX2 R8, R68 ;  /* 0x0000004400087308 */ /* 0x0001e40000000800 */
[----:B------:R-:W-:Y:S01]  /*4920*/  FMNMX R64, R64, R63, !PT ;  /* 0x0000003f40407209 */ /* 0x000fe20007800000 */
[----:B------:R-:W-:-:S03]  /*4930*/  FMUL R69, R46, UR6 ;  /* 0x000000062e457c20 */ /* 0x000fc60008400000 */
[----:B------:R-:W-:Y:S01]  /*4940*/  FMNMX R67, R67, R64, !PT ;  /* 0x0000004043437209 */ /* 0x000fe20007800000 */
[----:B0-----:R-:W-:-:S05]  /*4950*/  FMUL R68, R43, UR6 ;  /* 0x000000062b447c20 */ /* 0x001fca0008400000 */
[----:B------:R-:W-:Y:S02]  /*4960*/  FMNMX R67, R68, R67, !PT ;  /* 0x0000004344437209 */ /* 0x000fe40007800000 */
[----:B-1----:R-:W-:Y:S02]  /*4970*/  FMNMX R68, R65, R66, !PT ;  /* 0x0000004241447209 */ /* 0x002fe40007800000 */
[----:B------:R-:W-:Y:S01]  /*4980*/  FMNMX R69, R69, R67, !PT ;  /* 0x0000004345457209 */ /* 0x000fe20007800000 */
[----:B------:R-:W-:Y:S01]  /*4990*/  FADD R67, -R56, R6 ;  /* 0x0000000638437221 */ /* 0x000fe20000000100 */
[----:B------:R-:W-:Y:S01]  /*49a0*/  FMNMX R6, R68, R3, !PT ;  /* 0x0000000344067209 */ /* 0x000fe20007800000 */
[----:B------:R-:W-:-:S04]  /*49b0*/  FMUL R68, R47, UR6 ;  /* 0x000000062f447c20 */ /* 0x000fc80008400000 */
[----:B------:R-:W-:Y:S01]  /*49c0*/  FFMA R24, R24, UR6, -R6 ;  /* 0x0000000618187c23 */ /* 0x000fe20008000806 */
[----:B------:R-:W-:-:S03]  /*49d0*/  FMNMX R69, R68, R69, !PT ;  /* 0x0000004544457209 */ /* 0x000fc60007800000 */
[----:B------:R-:W-:Y:S01]  /*49e0*/  FMUL R68, R24, 1.4426950216293334961 ;  /* 0x3fb8aa3b18447820 */ /* 0x000fe20000400000 */
[----:B------:R-:W-:Y:S01]  /*49f0*/  FMUL R24, R50, UR6 ;  /* 0x0000000632187c20 */ /* 0x000fe20008400000 */
[----:B------:R-:W-:-:S04]  /*4a00*/  FFMA R25, R25, UR6, -R6 ;  /* 0x0000000619197c23 */ /* 0x000fc80008000806 */
[----:B------:R-:W-:Y:S01]  /*4a10*/  FMNMX R24, R24, R69, !PT ;  /* 0x0000004518187209 */ /* 0x000fe20007800000 */
[----:B------:R-:W-:Y:S01]  /*4a20*/  FMUL R69, R25, 1.4426950216293334961 ;  /* 0x3fb8aa3b19457820 */ /* 0x000fe20000400000 */
[----:B------:R-:W-:-:S05]  /*4a30*/  FMUL R25, R51, UR6 ;  /* 0x0000000633197c20 */ /* 0x000fca0008400000 */
[----:B------:R-:W-:Y:S01]  /*4a40*/  FMNMX R24, R25, R24, !PT ;  /* 0x0000001819187209 */ /* 0x000fe20007800000 */
[----:B------:R-:W-:-:S05]  /*4a50*/  FMUL R25, R54, UR6 ;  /* 0x0000000636197c20 */ /* 0x000fca0008400000 */
[----:B------:R-:W-:Y:S01]  /*4a60*/  FMNMX R24, R25, R24, !PT ;  /* 0x0000001819187209 */ /* 0x000fe20007800000 */
[----:B------:R-:W-:-:S05]  /*4a70*/  FMUL R25, R55, UR6 ;  /* 0x0000000637197c20 */ /* 0x000fca0008400000 */
[----:B------:R-:W-:-:S05]  /*4a80*/  FMNMX R24, R25, R24, !PT ;  /* 0x0000001819187209 */ /* 0x000fca0007800000 */
[----:B------:R-:W0:Y:S01]  /*4a90*/  SHFL.BFLY PT, R25, R24, 0x2, 0x1f ;  /* 0x0c401f0018197f89 */ /* 0x000e2200000e0000 */
[----:B------:R-:W-:-:S03]  /*4aa0*/  FMUL R209, R209, 1.4426950216293334961 ;  /* 0x3fb8aa3bd1d17820 */ /* 0x000fc60000400000 */
[----:B------:R-:W-:Y:S01]  /*4ab0*/  STL [R1+0x108], R242 ;  /* 0x000108f201007387 */ /* 0x000fe20000100800 */
[----:B0-----:R-:W-:-:S05]  /*4ac0*/  FMNMX R25, R24, R25, !PT ;  /* 0x0000001918197209 */ /* 0x001fca0007800000 */
[----:B------:R-:W0:Y:S04]  /*4ad0*/  SHFL.BFLY PT, R24, R25, 0x1, 0x1f ;  /* 0x0c201f0019187f89 */ /* 0x000e2800000e0000 */
[----:B------:R1:W-:Y:S04]  /*4ae0*/  STL [R1+0x104], R243 ;  /* 0x000104f301007387 */ /* 0x0003e80000100800 */
[----:B------:R-:W-:Y:S04]  /*4af0*/  STS.U16 [R206+UR17+0x4100], R215 ;  /* 0x004100d7ce007988 */ /* 0x000fe80008000411 */
[----:B------:R-:W-:Y:S01]  /*4b00*/  STS.U16 [R206+UR17+0x4500], R228 ;  /* 0x004500e4ce007988 */ /* 0x000fe20008000411 */
[----:B-1----:R-:W1:Y:S03]  /*4b10*/  MUFU.EX2 R243, R209 ;  /* 0x000000d100f37308 */ /* 0x002e660000000800 */
        /* <DEDUP_REMOVED lines=22> */
[----:B------:R4:W-:Y:S06]  /*4c80*/  MEMBAR.ALL.CTA ;  /* 0x0000000000007992 */ /* 0x0009ec0000008000 */
[----:B----4-:R-:W4:Y:S01]  /*4c90*/  FENCE.VIEW.ASYNC.S ;  /* 0x00000000000073c6 */ /* 0x010f220000000000 */
[----:B------:R-:W-:Y:S01]  /*4ca0*/  FFMA R82, R82, UR6, -R56 ;  /* 0x0000000652527c23 */ /* 0x000fe20008000838 */
[----:B------:R-:W-:Y:S01]  /*4cb0*/  FFMA R73, R73, UR6, -R10 ;  /* 0x0000000649497c23 */ /* 0x000fe2000800080a */
[----:B0-----:R-:W-:Y:S01]  /*4cc0*/  FMNMX R24, R25, R24, !PT ;  /* 0x0000001819187209 */ /* 0x001fe20007800000 */
[----:B------:R-:W-:Y:S01]  /*4cd0*/  FFMA R62, R78, UR6, -R56 ;  /* 0x000000064e3e7c23 */ /* 0x000fe20008000838 */
[----:B------:R-:W-:Y:S01]  /*4ce0*/  FMUL R63, R82, 1.4426950216293334961 ;  /* 0x3fb8aa3b523f7820 */ /* 0x000fe20000400000 */
[----:B------:R-:W-:Y:S01]  /*4cf0*/  FMUL R73, R73, 1.4426950216293334961 ;  /* 0x3fb8aa3b49497820 */ /* 0x000fe20000400000 */
[----:B------:R-:W-:Y:S01]  /*4d00*/  FMNMX R82, R24, R9, !PT ;  /* 0x0000000918527209 */ /* 0x000fe20007800000 */
[----:B------:R-:W-:Y:S01]  /*4d10*/  FFMA R84, R84, UR6, -R10 ;  /* 0x0000000654547c23 */ /* 0x000fe2000800080a */
[----:B------:R-:W-:Y:S01]  /*4d20*/  FADD R2, -R10, R2 ;  /* 0x000000020a027221 */ /* 0x000fe20000000100 */
[----:B-1----:R-:W-:Y:S01]  /*4d30*/  IMAD.MOV.U32 R13, RZ, RZ, R243 ;  /* 0x000000ffff0d7224 */ /* 0x002fe200078e00f3 */
[----:B------:R0:W-:Y:S01]  /*4d40*/  MUFU.EX2 R251, R73 ;  /* 0x0000004900fb7308 */ /* 0x0001e20000000800 */
[----:B------:R-:W-:Y:S01]  /*4d50*/  FMUL R62, R62, 1.4426950216293334961 ;  /* 0x3fb8aa3b3e3e7820 */ /* 0x000fe20000400000 */
[--C-:B------:R-:W-:Y:S01]  /*4d60*/  FFMA R72, R72, UR6, -R10.reuse ;  /* 0x0000000648487c23 */ /* 0x100fe2000800080a */
[--C-:B------:R-:W-:Y:S01]  /*4d70*/  FFMA R76, R76, UR6, -R10.reuse ;  /* 0x000000064c4c7c23 */ /* 0x100fe2000800080a */
[----:B------:R-:W-:Y:S01]  /*4d80*/  FFMA R85, R85, UR6, -R10 ;  /* 0x0000000655557c23 */ /* 0x000fe2000800080a */
[--C-:B------:R-:W-:Y:S01]  /*4d90*/  FFMA R70, R70, UR6, -R56.reuse ;  /* 0x0000000646467c23 */ /* 0x100fe20008000838 */
[--C-:B------:R-:W-:Y:S01]  /*4da0*/  FFMA R71, R71, UR6, -R56.reuse ;  /* 0x0000000647477c23 */ /* 0x100fe20008000838 */
[--C-:B------:R-:W-:Y:S01]  /*4db0*/  FFMA R74, R74, UR6, -R56.reuse ;  /* 0x000000064a4a7c23 */ /* 0x100fe20008000838 */
[--C-:B------:R-:W-:Y:S01]  /*4dc0*/  FFMA R75, R75, UR6, -R56.reuse ;  /* 0x000000064b4b7c23 */ /* 0x100fe20008000838 */
[--C-:B------:R-:W-:Y:S01]  /*4dd0*/  FFMA R79, R79, UR6, -R56.reuse ;  /* 0x000000064f4f7c23 */ /* 0x100fe20008000838 */
[--C-:B------:R-:W-:Y:S01]  /*4de0*/  FFMA R83, R83, UR6, -R56.reuse ;  /* 0x0000000653537c23 */ /* 0x100fe20008000838 */
[--C-:B------:R-:W-:Y:S01]  /*4df0*/  FFMA R86, R86, UR6, -R56.reuse ;  /* 0x0000000656567c23 */ /* 0x100fe20008000838 */
[----:B------:R-:W-:Y:S01]  /*4e00*/  FFMA R87, R87, UR6, -R56 ;  /* 0x0000000657577c23 */ /* 0x000fe20008000838 */
[--C-:B0-----:R-:W-:Y:S01]  /*4e10*/  FFMA R73, R33, UR6, -R6.reuse ;  /* 0x0000000621497c23 */ /* 0x101fe20008000806 */
[----:B------:R-:W-:Y:S01]  /*4e20*/  FFMA R78, R44, UR6, -R6 ;  /* 0x000000062c4e7c23 */ /* 0x000fe20008000806 */
[----:B------:R-:W-:Y:S01]  /*4e30*/  FADD R24, -R6, R3 ;  /* 0x0000000306187221 */ /* 0x000fe20000000100 */
[----:B------:R-:W-:Y:S01]  /*4e40*/  MOV R215, R212 ;  /* 0x000000d400d77202 */ /* 0x000fe20000000f00 */
[----:B------:R-:W-:Y:S01]  /*4e50*/  FFMA R54, R54, UR6, -R82 ;  /* 0x0000000636367c23 */ /* 0x000fe20008000852 */
[----:B--2---:R-:W-:Y:S01]  /*4e60*/  FADD R12, -R82, R9 ;  /* 0x00000009520c7221 */ /* 0x004fe20000000100 */
[----:B------:R-:W-:Y:S01]  /*4e70*/  FMUL R210, R210, 1.4426950216293334961 ;  /* 0x3fb8aa3bd2d27820 */ /* 0x000fe20000400000 */
[----:B------:R-:W-:Y:S01]  /*4e80*/  FMUL R84, R84, 1.4426950216293334961 ;  /* 0x3fb8aa3b54547820 */ /* 0x000fe20000400000 */
[----:B------:R-:W-:Y:S01]  /*4e90*/  FMUL R2, R2, 1.4426950216293334961 ;  /* 0x3fb8aa3b02027820 */ /* 0x000fe20000400000 */
[----:B------:R-:W-:Y:S01]  /*4ea0*/  FMUL R67, R67, 1.4426950216293334961 ;  /* 0x3fb8aa3b43437820 */ /* 0x000fe20000400000 */
[--C-:B------:R-:W-:Y:S01]  /*4eb0*/  FFMA R28, R28, UR6, -R6.reuse ;  /* 0x000000061c1c7c23 */ /* 0x100fe20008000806 */
        /* <DEDUP_REMOVED lines=26> */
[----:B------:R0:W-:Y:S01]  /*5060*/  MUFU.EX2 R61, R62 ;  /* 0x0000003e003d7308 */ /* 0x0001e20000000800 */
[----:B------:R-:W-:Y:S01]  /*5070*/  MOV R227, R13 ;  /* 0x0000000d00e37202 */ /* 0x000fe20000000f00 */
[----:B------:R-:W-:Y:S01]  /*5080*/  FMUL R72, R72, 1.4426950216293334961 ;  /* 0x3fb8aa3b48487820 */ /* 0x000fe20000400000 */
[----:B------:R-:W-:Y:S01]  /*5090*/  FMUL R76, R76, 1.4426950216293334961 ;  /* 0x3fb8aa3b4c4c7820 */ /* 0x000fe20000400000 */
[----:B------:R-:W-:Y:S01]  /*50a0*/  FMUL R85, R85, 1.4426950216293334961 ;  /* 0x3fb8aa3b55557820 */ /* 0x000fe20000400000 */
[----:B------:R-:W-:Y:S01]  /*50b0*/  FMUL R211, R211, 1.4426950216293334961 ;  /* 0x3fb8aa3bd3d37820 */ /* 0x000fe20000400000 */
[----:B------:R-:W-:Y:S01]  /*50c0*/  FMUL R57, R70, 1.4426950216293334961 ;  /* 0x3fb8aa3b46397820 */ /* 0x000fe20000400000 */
[----:B------:R-:W-:Y:S01]  /*50d0*/  FMUL R58, R71, 1.4426950216293334961 ;  /* 0x3fb8aa3b473a7820 */ /* 0x000fe20000400000 */
[----:B------:R-:W-:Y:S01]  /*50e0*/  FMUL R59, R74, 1.4426950216293334961 ;  /* 0x3fb8aa3b4a3b7820 */ /* 0x000fe20000400000 */
[----:B------:R-:W-:Y:S01]  /*50f0*/  FMUL R75, R75, 1.4426950216293334961 ;  /* 0x3fb8aa3b4b4b7820 */ /* 0x000fe20000400000 */
[----:B0-----:R-:W-:Y:S01]  /*5100*/  FMUL R62, R79, 1.4426950216293334961 ;  /* 0x3fb8aa3b4f3e7820 */ /* 0x001fe20000400000 */
[----:B------:R-:W-:Y:S01]  /*5110*/  FMUL R64, R83, 1.4426950216293334961 ;  /* 0x3fb8aa3b53407820 */ /* 0x000fe20000400000 */
[----:B------:R-:W-:Y:S01]  /*5120*/  FMUL R86, R86, 1.4426950216293334961 ;  /* 0x3fb8aa3b56567820 */ /* 0x000fe20000400000 */
[----:B------:R-:W-:Y:S01]  /*5130*/  FMUL R66, R87, 1.4426950216293334961 ;  /* 0x3fb8aa3b57427820 */ /* 0x000fe20000400000 */
[----:B------:R-:W-:Y:S01]  /*5140*/  FMUL R73, R73, 1.4426950216293334961 ;  /* 0x3fb8aa3b49497820 */ /* 0x000fe20000400000 */
[----:B------:R-:W-:Y:S01]  /*5150*/  FMUL R78, R78, 1.4426950216293334961 ;  /* 0x3fb8aa3b4e4e7820 */ /* 0x000fe20000400000 */
[----:B------:R-:W-:Y:S01]  /*5160*/  FMUL R24, R24, 1.4426950216293334961 ;  /* 0x3fb8aa3b18187820 */ /* 0x000fe20000400000 */
[----:B------:R-:W-:Y:S01]  /*5170*/  MOV R228, R214 ;  /* 0x000000d600e47202 */ /* 0x000fe20000000f00 */
[----:B------:R-:W-:Y:S01]  /*5180*/  FMUL R13, R54, 1.4426950216293334961 ;  /* 0x3fb8aa3b360d7820 */ /* 0x000fe20000400000 */
[----:B------:R-:W-:Y:S01]  /*5190*/  MOV R229, R215 ;  /* 0x000000d700e57202 */ /* 0x000fe20000000f00 */
[----:B------:R-:W-:Y:S01]  /*51a0*/  FMUL R12, R12, 1.4426950216293334961 ;  /* 0x3fb8aa3b0c0c7820 */ /* 0x000fe20000400000 */
[----:B------:R-:W0:Y:S01]  /*51b0*/  MUFU.EX2 R242, R210 ;  /* 0x000000d200f27308 */ /* 0x000e220000000800 */
        /* <DEDUP_REMOVED lines=27> */
[----:B------:R-:W-:Y:S01]  /*5370*/  MUFU.EX2 R205, R84 ;  /* 0x0000005400cd7308 */ /* 0x000fe20000000800 */
[----:B------:R-:W-:Y:S01]  /*5380*/  IMAD.MOV.U32 R234, RZ, RZ, R221 ;  /* 0x000000ffffea7224 */ /* 0x000fe200078e00dd */
[----:B------:R-:W-:-:S02]  /*5390*/  MOV R239, R225 ;  /* 0x000000e100ef7202 */ /* 0x000fc40000000f00 */
[----:B------:R-:W-:Y:S02]  /*53a0*/  MOV R244, R228 ;  /* 0x000000e400f47202 */ /* 0x000fe40000000f00 */
[----:B------:R-:W-:Y:S02]  /*53b0*/  MOV R249, R229 ;  /* 0x000000e500f97202 */ /* 0x000fe40000000f00 */
[----:B------:R-:W1:Y:S08]  /*53c0*/  MUFU.EX2 R2, R2 ;  /* 0x0000000200027308 */ /* 0x000e700000000800 */
[----:B------:R-:W2:Y:S08]  /*53d0*/  MUFU.EX2 R67, R67 ;  /* 0x0000004300437308 */ /* 0x000eb00000000800 */
[----:B------:R-:W4:Y:S08]  /*53e0*/  MUFU.EX2 R84, R24 ;  /* 0x0000001800547308 */ /* 0x000f300000000800 */
[----:B---3--:R-:W3:Y:S08]  /*53f0*/  MUFU.EX2 R11, R12 ;  /* 0x0000000c000b7308 */ /* 0x008ef00000000800 */
[----:B------:R-:W3:Y:S08]  /*5400*/  MUFU.EX2 R250, R72 ;  /* 0x0000004800fa7308 */ /* 0x000ef00000000800 */
[----:B------:R-:W3:Y:S08]  /*5410*/  MUFU.EX2 R4, R76 ;  /* 0x0000004c00047308 */ /* 0x000ef00000000800 */
[----:B------:R-:W3:Y:S08]  /*5420*/  MUFU.EX2 R252, R85 ;  /* 0x0000005500fc7308 */ /* 0x000ef00000000800 */
[----:B------:R-:W-:Y:S08]  /*5430*/  MUFU.EX2 R60, R75 ;  /* 0x0000004b003c7308 */ /* 0x000ff00000000800 */
[----:B------:R-:W-:Y:S08]  /*5440*/  MUFU.EX2 R65, R86 ;  /* 0x0000005600417308 */ /* 0x000ff00000000800 */
[----:B------:R-:W3:Y:S08]  /*5450*/  MUFU.EX2 R211, R211 ;  /* 0x000000d300d37308 */ /* 0x000ef00000000800 */
[----:B------:R-:W-:Y:S08]  /*5460*/  MUFU.EX2 R57, R57 ;  /* 0x0000003900397308 */ /* 0x000ff00000000800 */
[----:B------:R-:W3:Y:S08]  /*5470*/  MUFU.EX2 R58, R58 ;  /* 0x0000003a003a7308 */ /* 0x000ef00000000800 */
[----:B------:R-:W3:Y:S08]  /*5480*/  MUFU.EX2 R59, R59 ;  /* 0x0000003b003b7308 */ /* 0x000ef00000000800 */
[----:B------:R-:W3:Y:S08]  /*5490*/  MUFU.EX2 R62, R62 ;  /* 0x0000003e003e7308 */ /* 0x000ef00000000800 */
[----:B------:R-:W-:Y:S08]  /*54a0*/  MUFU.EX2 R63, R63 ;  /* 0x0000003f003f7308 */ /* 0x000ff00000000800 */
[----:B------:R-:W3:Y:S08]  /*54b0*/  MUFU.EX2 R64, R64 ;  /* 0x0000004000407308 */ /* 0x000ef00000000800 */
[----:B------:R-:W3:Y:S08]  /*54c0*/  MUFU.EX2 R66, R66 ;  /* 0x0000004200427308 */ /* 0x000ef00000000800 */
[----:B------:R-:W-:Y:S08]  /*54d0*/  MUFU.EX2 R68, R68 ;  /* 0x0000004400447308 */ /* 0x000ff00000000800 */
        /* <DEDUP_REMOVED lines=15> */
[----:B------:R3:W-:Y:S08]  /*55d0*/  MUFU.EX2 R85, R26 ;  /* 0x0000001a00557308 */ /* 0x0007f00000000800 */
[----:B------:R-:W3:Y:S08]  /*55e0*/  MUFU.EX2 R86, R27 ;  /* 0x0000001b00567308 */ /* 0x000ef00000000800 */
[----:B------:R3:W-:Y:S08]  /*55f0*/  MUFU.EX2 R87, R30 ;  /* 0x0000001e00577308 */ /* 0x0007f00000000800 */
[----:B------:R-:W3:Y:S08]  /*5600*/  MUFU.EX2 R208, R31 ;  /* 0x0000001f00d07308 */ /* 0x000ef00000000800 */
[----:B------:R3:W-:Y:S08]  /*5610*/  MUFU.EX2 R209, R34 ;  /* 0x0000002200d17308 */ /* 0x0007f00000000800 */
[----:B------:R-:W3:Y:S08]  /*5620*/  MUFU.EX2 R210, R35 ;  /* 0x0000002300d27308 */ /* 0x000ef00000000800 */
[----:B------:R3:W-:Y:S08]  /*5630*/  MUFU.EX2 R212, R38 ;  /* 0x0000002600d47308 */ /* 0x0007f00000000800 */
[----:B------:R3:W3:Y:S08]  /*5640*/  MUFU.EX2 R214, R39 ;  /* 0x0000002700d67308 */ /* 0x0006f00000000800 */
[----:B------:R3:W-:Y:S08]  /*5650*/  MUFU.EX2 R215, R42 ;  /* 0x0000002a00d77308 */ /* 0x0007f00000000800 */
[----:B------:R-:W3:Y:S08]  /*5660*/  MUFU.EX2 R221, R43 ;  /* 0x0000002b00dd7308 */ /* 0x000ef00000000800 */
[----:B------:R3:W-:Y:S08]  /*5670*/  MUFU.EX2 R225, R46 ;  /* 0x0000002e00e17308 */ /* 0x0007f00000000800 */
[----:B------:R-:W3:Y:S08]  /*5680*/  MUFU.EX2 R228, R47 ;  /* 0x0000002f00e47308 */ /* 0x000ef00000000800 */
[----:B------:R3:W-:Y:S08]  /*5690*/  MUFU.EX2 R229, R50 ;  /* 0x0000003200e57308 */ /* 0x0007f00000000800 */
[----:B------:R3:W3:Y:S08]  /*56a0*/  MUFU.EX2 R206, R51 ;  /* 0x0000003300ce7308 */ /* 0x0006f00000000800 */
[----:B------:R-:W-:Y:S08]  /*56b0*/  MUFU.EX2 R13, R13 ;  /* 0x0000000d000d7308 */ /* 0x000ff00000000800 */
[----:B------:R-:W3:Y:S01]  /*56c0*/  MUFU.EX2 R9, R55 ;  /* 0x0000003700097308 */ /* 0x000ee20000000800 */
[----:B0-----:R-:W-:Y:S01]  /*56d0*/  MOV R222, R242 ;  /* 0x000000f200de7202 */ /* 0x001fe20000000f00 */
[-C--:B-1----:R-:W-:Y:S01]  /*56e0*/  FMUL R120, R120, R2.reuse ;  /* 0x0000000278787220 */ /* 0x082fe20000400000 */
[-C--:B------:R-:W-:Y:S01]  /*56f0*/  FMUL R121, R121, R2.reuse ;  /* 0x0000000279797220 */ /* 0x080fe20000400000 */
        /* <DEDUP_REMOVED lines=12> */
[----:B------:R-:W-:Y:S01]  /*57c0*/  FMUL R148, R148, R2 ;  /* 0x0000000294947220 */ /* 0x000fe20000400000 */
[-C--:B--2---:R-:W-:Y:S01]  /*57d0*/  FMUL R122, R122, R67.reuse ;  /* 0x000000437a7a7220 */ /* 0x084fe20000400000 */
        /* <DEDUP_REMOVED lines=14> */
[-C--:B----4-:R-:W-:Y:S01]  /*58c0*/  FMUL R88, R88, R84.reuse ;  /* 0x0000005458587220 */ /* 0x090fe20000400000 */
        /* <DEDUP_REMOVED lines=14> */
[-C--:B---3--:R-:W-:Y:S01]  /*59b0*/  FMUL R90, R90, R11.reuse ;  /* 0x0000000b5a5a7220 */ /* 0x088fe20000400000 */
        /* <DEDUP_REMOVED lines=14> */
[----:B------:R-:W-:Y:S01]  /*5aa0*/  FMUL R149, R149, R2 ;  /* 0x0000000295957220 */ /* 0x000fe20000400000 */
[----:B------:R-:W-:Y:S01]  /*5ab0*/  FMUL R151, R151, R67 ;  /* 0x0000004397977220 */ /* 0x000fe20000400000 */
[----:B------:R-:W-:Y:S01]  /*5ac0*/  FMUL R117, R117, R84 ;  /* 0x0000005475757220 */ /* 0x000fe20000400000 */
[----:B------:R-:W-:Y:S01]  /*5ad0*/  FMUL R119, R119, R11 ;  /* 0x0000000b77777220 */ /* 0x000fe20000400000 */
[----:B------:R-:W-:-:S02]  /*5ae0*/  F2FP.F16.F32.PACK_AB R24, R227, R222 ;  /* 0x000000dee318723e */ /* 0x000fc400000000ff */
[----:B------:R-:W-:Y:S02]  /*5af0*/  F2FP.F16.F32.PACK_AB R26, R244, R249 ;  /* 0x000000f9f41a723e */ /* 0x000fe400000000ff */
[----:B------:R-:W-:Y:S02]  /*5b00*/  F2FP.F16.F32.PACK_AB R28, R234, R239 ;  /* 0x000000efea1c723e */ /* 0x000fe400000000ff */
[----:B------:R-:W-:Y:S02]  /*5b10*/  F2FP.F16.F32.PACK_AB R30, R247, R246 ;  /* 0x000000f6f71e723e */ /* 0x000fe400000000ff */
[----:B------:R-:W-:Y:S02]  /*5b20*/  F2FP.F16.F32.PACK_AB R32, R251, R250 ;  /* 0x000000fafb20723e */ /* 0x000fe400000000ff */
[----:B------:R-:W-:Y:S02]  /*5b30*/  F2FP.F16.F32.PACK_AB R34, R5, R4 ;  /* 0x000000040522723e */ /* 0x000fe400000000ff */
        /* <DEDUP_REMOVED lines=25> */
[----:B------:R-:W-:Y:S01]  /*5cd0*/  F2FP.F16.F32.PACK_AB R55, R9, R13 ;  /* 0x0000000d0937723e */ /* 0x000fe200000000ff */
[----:B------:R-:W-:Y:S06]  /*5ce0*/  BAR.SYNC.DEFER_BLOCKING 0x0 ;  /* 0x0000000000007b1d */ /* 0x000fec0000010000 */
[----:B------:R0:W5:Y:S01]  /*5cf0*/  LDL.LU R242, [R1+0x108] ;  /* 0x0001080001f27983 */ /* 0x0001620000300800 */
[----:B------:R-:W-:Y:S01]  /*5d00*/  FADD R12, R222, R227 ;  /* 0x000000e3de0c7221 */ /* 0x000fe20000000000 */
[----:B------:R-:W-:Y:S02]  /*5d10*/  FADD R223, R226, R223 ;  /* 0x000000dfe2df7221 */ /* 0x000fe40000000000 */
[----:B------:R0:W5:Y:S01]  /*5d20*/  LDL.LU R243, [R1+0x104] ;  /* 0x0001040001f37983 */ /* 0x0001620000300800 */
[----:B------:R-:W-:-:S06]  /*5d30*/  WARPGROUP.ARRIVE ;  /* 0x00000000000079c5 */ /* 0x000fcc0000000000 */
[----:B------:R-:W-:Y:S01]  /*5d40*/  HGMMA.64x64x16.F32 R120, R24, gdesc[UR12], R120 ;  /* 0x00e0000c18787df0 */ /* 0x000fe20008700878 */
[----:B------:R-:W-:-:S04]  /*5d50*/  FADD R12, R249, R12 ;  /* 0x0000000cf90c7221 */ /* 0x000fc80000000000 */
[----:B------:R-:W-:Y:S01]  /*5d60*/  FADD R12, R244, R12 ;  /* 0x0000000cf40c7221 */ /* 0x000fe20000000000 */
[----:B------:R-:W-:Y:S03]  /*5d70*/  HGMMA.64x64x16.F32 R120, R28, gdesc[UR8], R120 ;  /* 0x00e000081c787df0 */ /* 0x000fe60008700878 */
[----:B------:R-:W-:-:S04]  /*5d80*/  FADD R12, R239, R12 ;  /* 0x0000000cef0c7221 */ /* 0x000fc80000000000 */
[----:B------:R-:W-:-:S04]  /*5d90*/  FADD R12, R234, R12 ;  /* 0x0000000cea0c7221 */ /* 0x000fc80000000000 */
[----:B------:R-:W-:Y:S01]  /*5da0*/  FADD R12, R246, R12 ;  /* 0x0000000cf60c7221 */ /* 0x000fe20000000000 */
[----:B------:R-:W-:Y:S01]  /*5db0*/  FADD R223, R219, R223 ;  /* 0x000000dfdbdf7221 */ /* 0x000fe20000000000 */
[----:B------:R0:W5:Y:S02]  /*5dc0*/  LDL.LU R246, [R1+0x100] ;  /* 0x0001000001f67983 */ /* 0x0001640000300800 */
        /* <DEDUP_REMOVED lines=9> */
[----:B------:R-:W-:-:S02]  /*5e60*/  FADD R12, R4, R12 ;  /* 0x0000000c040c7221 */ /* 0x000fc40000000000 */
[----:B------:R-:W2:Y:S02]  /*5e70*/  LDL.LU R4, [R1+0xf0] ;  /* 0x0000f00001047983 */ /* 0x000ea40000300800 */
[----:B------:R-:W-:Y:S02]  /*5e80*/  FADD R12, R5, R12 ;  /* 0x0000000c050c7221 */ /* 0x000fe40000000000 */
[----:B------:R-:W3:Y:S02]  /*5e90*/  LDL.LU R5, [R1+0xec] ;  /* 0x0000ec0001057983 */ /* 0x000ee40000300800 */
[----:B------:R-:W-:Y:S01]  /*5ea0*/  FADD R12, R7, R12 ;  /* 0x0000000c070c7221 */ /* 0x000fe20000000000 */
[----:B------:R-:W-:Y:S01]  /*5eb0*/  FADD R223, R57, R223 ;  /* 0x000000df39df7221 */ /* 0x000fe20000000000 */
[----:B------:R-:W4:Y:S02]  /*5ec0*/  LDL.LU R7, [R1+0xe8] ;  /* 0x0000e80001077983 */ /* 0x000f240000300800 */
[----:B------:R-:W-:-:S02]  /*5ed0*/  FADD R12, R8, R12 ;  /* 0x0000000c080c7221 */ /* 0x000fc40000000000 */
[----:B------:R-:W2:Y:S01]  /*5ee0*/  LDL.LU R8, [R1+0xe4] ;  /* 0x0000e40001087983 */ /* 0x000ea20000300800 */
[----:B------:R-:W-:Y:S01]  /*5ef0*/  HGMMA.64x64x16.F32 R120, R32, gdesc[UR20], R120 ;  /* 0x00e0001420787df0 */ /* 0x000fe20008700878 */
[----:B------:R-:W-:Y:S02]  /*5f00*/  FADD R57, R205, R12 ;  /* 0x0000000ccd397221 */ /* 0x000fe40000000000 */
[----:B------:R-:W3:Y:S01]  /*5f10*/  LDL.LU R205, [R1+0xe0] ;  /* 0x0000e00001cd7983 */ /* 0x000ee20000300800 */
[----:B------:R-:W-:Y:S04]  /*5f20*/  HGMMA.64x64x16.F32 R120, R36, gdesc[UR24], R120 ;  /* 0x00e0001824787df0 */ /* 0x000fe80008700878 */
[----:B------:R-:W-:Y:S04]  /*5f30*/  HGMMA.64x64x16.F32 R88, R40, gdesc[UR12], R88 ;  /* 0x00e0000c28587df0 */ /* 0x000fe80008700858 */
[----:B------:R-:W-:Y:S01]  /*5f40*/  HGMMA.64x64x16.F32 R88, R44, gdesc[UR8], R88 ;  /* 0x00e000082c587df0 */ /* 0x000fe20008700858 */
[----:B------:R-:W-:Y:S01]  /*5f50*/  FADD R85, R85, R86 ;  /* 0x0000005655557221 */ /* 0x000fe20000000000 */
[----:B------:R-:W-:-:S03]  /*5f60*/  FADD R68, R68, R69 ;  /* 0x0000004544447221 */ /* 0x000fc60000000000 */
        /* <DEDUP_REMOVED lines=9> */
[----:B------:R-:W-:Y:S01]  /*6000*/  FADD R68, R74, R68 ;  /* 0x000000444a447221 */ /* 0x000fe20000000000 */
[----:B------:R-:W-:Y:S02]  /*6010*/  FADD R223, R58, R223 ;  /* 0x000000df3adf7221 */ /* 0x000fe40000000000 */
[----:B------:R-:W-:Y:S01]  /*6020*/  FADD R85, R214, R85 ;  /* 0x00000055d6557221 */ /* 0x000fe20000000000 */
[----:B------:R-:W-:Y:S01]  /*6030*/  FADD R68, R75, R68 ;  /* 0x000000444b447221 */ /* 0x000fe20000000000 */
[----:B------:R-:W-:Y:S01]  /*6040*/  HGMMA.64x64x16.F32 R88, R48, gdesc[UR20], R88 ;  /* 0x00e0001430587df0 */ /* 0x000fe20008700858 */
[----:B------:R-:W-:Y:S01]  /*6050*/  FADD R223, R59, R223 ;  /* 0x000000df3bdf7221 */ /* 0x000fe20000000000 */
[----:B------:R-:W-:Y:S01]  /*6060*/  FADD R85, R215, R85 ;  /* 0x00000055d7557221 */ /* 0x000fe20000000000 */
[----:B------:R-:W-:Y:S02]  /*6070*/  FADD R68, R76, R68 ;  /* 0x000000444c447221 */ /* 0x000fe40000000000 */
[----:B------:R-:W-:Y:S01]  /*6080*/  FADD R223, R60, R223 ;  /* 0x000000df3cdf7221 */ /* 0x000fe20000000000 */
[----:B------:R-:W-:Y:S01]  /*6090*/  FADD R85, R221, R85 ;  /* 0x00000055dd557221 */ /* 0x000fe20000000000 */
[----:B------:R-:W-:-:S02]  /*60a0*/  FADD R68, R77, R68 ;  /* 0x000000444d447221 */ /* 0x000fc40000000000 */
[----:B------:R-:W-:Y:S01]  /*60b0*/  FADD R223, R61, R223 ;  /* 0x000000df3ddf7221 */ /* 0x000fe20000000000 */
[----:B------:R-:W-:Y:S01]  /*60c0*/  FADD R85, R225, R85 ;  /* 0x00000055e1557221 */ /* 0x000fe20000000000 */
[----:B------:R-:W-:Y:S02]  /*60d0*/  FADD R68, R78, R68 ;  /* 0x000000444e447221 */ /* 0x000fe40000000000 */
        /* <DEDUP_REMOVED lines=11> */
[----:B------:R-:W-:Y:S01]  /*6190*/  FADD R68, R83, R68 ;  /* 0x0000004453447221 */ /* 0x000fe20000000000 */
[----:B------:R-:W-:Y:S01]  /*61a0*/  FADD R57, R252, R57 ;  /* 0x00000039fc397221 */ /* 0x000fe20000000000 */
[----:B------:R-:W-:Y:S01]  /*61b0*/  FADD R223, R66, R223 ;  /* 0x000000df42df7221 */ /* 0x000fe20000000000 */
[----:B------:R-:W-:Y:S01]  /*61c0*/  FADD R206, R9, R206 ;  /* 0x000000ce09ce7221 */ /* 0x000fe20000000000 */
[----:B------:R-:W-:-:S02]  /*61d0*/  FADD R68, R3, R68 ;  /* 0x0000004403447221 */ /* 0x000fc40000000000 */
[----:B------:R-:W1:Y:S04]  /*61e0*/  SHFL.BFLY PT, R12, R57, 0x2, 0x1f ;  /* 0x0c401f00390c7f89 */ /* 0x000e6800000e0000 */
[----:B------:R-:W0:Y:S04]  /*61f0*/  SHFL.BFLY PT, R58, R223, 0x2, 0x1f ;  /* 0x0c401f00df3a7f89 */ /* 0x000e2800000e0000 */
[----:B------:R-:W0:Y:S04]  /*6200*/  SHFL.BFLY PT, R59, R206, 0x2, 0x1f ;  /* 0x0c401f00ce3b7f89 */ /* 0x000e2800000e0000 */
[----:B------:R-:W0:Y:S01]  /*6210*/  SHFL.BFLY PT, R9, R68, 0x2, 0x1f ;  /* 0x0c401f0044097f89 */ /* 0x000e2200000e0000 */
[----:B------:R-:W-:Y:S01]  /*6220*/  HGMMA.64x64x16.F32 R88, R52, gdesc[UR24], R88, gsb0 ;  /* 0x00e0001834587df0 */ /* 0x000fe20008000858 */
[----:B-1----:R-:W-:Y:S01]  /*6230*/  FADD R3, R57, R12 ;  /* 0x0000000c39037221 */ /* 0x002fe20000000000 */
[----:B0-----:R-:W-:Y:S01]  /*6240*/  FADD R58, R223, R58 ;  /* 0x0000003adf3a7221 */ /* 0x001fe20000000000 */
[----:B------:R-:W-:Y:S01]  /*6250*/  FADD R59, R206, R59 ;  /* 0x0000003bce3b7221 */ /* 0x000fe20000000000 */
[----:B------:R-:W-:-:S02]  /*6260*/  FADD R13, R68, R9 ;  /* 0x00000009440d7221 */ /* 0x000fc40000000000 */
[----:B------:R-:W0:Y:S04]  /*6270*/  SHFL.BFLY PT, R12, R3, 0x1, 0x1f ;  /* 0x0c201f00030c7f89 */ /* 0x000e2800000e0000 */
[----:B------:R-:W1:Y:S04]  /*6280*/  SHFL.BFLY PT, R9, R58, 0x1, 0x1f ;  /* 0x0c201f003a097f89 */ /* 0x000e6800000e0000 */
[----:B------:R-:W1:Y:S04]  /*6290*/  SHFL.BFLY PT, R62, R59, 0x1, 0x1f ;  /* 0x0c201f003b3e7f89 */ /* 0x000e6800000e0000 */
[----:B------:R-:W1:Y:S01]  /*62a0*/  SHFL.BFLY PT, R60, R13, 0x1, 0x1f ;  /* 0x0c201f000d3c7f89 */ /* 0x000e6200000e0000 */
[----:B------:R-:W-:-:S04]  /*62b0*/  UIADD3 UR5, UR5, 0x40, URZ ;  /* 0x0000004005057890 */ /* 0x000fc8000fffe03f */
[----:B------:R-:W-:-:S06]  /*62c0*/  UISETP.GE.AND UP0, UPT, UR5, UR44, UPT ;  /* 0x0000002c0500728c */ /* 0x000fcc000bf06270 */
[----:B------:R-:W-:Y:S01]  /*62d0*/  PLOP3.LUT P0, PT, PT, PT, UP0, 0x80, 0x0 ;  /* 0x000000000000781c */ /* 0x000fe20003f0f008 */
[----:B0-----:R-:W-:Y:S01]  /*62e0*/  FADD R57, R3, R12 ;  /* 0x0000000c03397221 */ /* 0x001fe20000000000 */
[----:B------:R-:W-:Y:S01]  /*62f0*/  ULEA UR4, UR7, UR4, 0x6 ;  /* 0x0000000407047291 */ /* 0x000fe2000f8e303f */
[----:B-1----:R-:W-:Y:S01]  /*6300*/  FADD R12, R58, R9 ;  /* 0x000000093a0c7221 */ /* 0x002fe20000000000 */
[----:B------:R-:W-:Y:S01]  /*6310*/  FADD R62, R59, R62 ;  /* 0x0000003e3b3e7221 */ /* 0x000fe20000000000 */
[----:B------:R-:W-:-:S03]  /*6320*/  FADD R9, R13, R60 ;  /* 0x0000003c0d097221 */ /* 0x000fc60000000000 */
[----:B--2---:R-:W-:Y:S01]  /*6330*/  FFMA R8, R11, R8, R62 ;  /* 0x000000080b087223 */ /* 0x004fe2000000003e */
[----:B------:R-:W-:Y:S01]  /*6340*/  FFMA R4, R2, R4, R57 ;  /* 0x0000000402047223 */ /* 0x000fe20000000039 */
[----:B------:R-:W-:Y:S01]  /*6350*/  MOV R11, R6 ;  /* 0x00000006000b7202 */ /* 0x000fe20000000f00 */
[----:B----4-:R-:W-:Y:S01]  /*6360*/  FFMA R7, R84, R7, R9 ;  /* 0x0000000754077223 */ /* 0x010fe20000000009 */
[----:B------:R-:W-:Y:S02]  /*6370*/  IMAD.MOV.U32 R3, RZ, RZ, R6 ;  /* 0x000000ffff037224 */ /* 0x000fe400078e0006 */
[----:B---3--:R-:W-:Y:S01]  /*6380*/  FFMA R5, R67, R5, R12 ;  /* 0x0000000543057223 */ /* 0x008fe2000000000c */
[----:B------:R-:W-:Y:S02]  /*6390*/  LEA R0, R205, R0, 0x6 ;  /* 0x00000000cd007211 */ /* 0x000fe400078e30ff */
[----:B------:R-:W-:Y:S02]  /*63a0*/  MOV R9, R82 ;  /* 0x0000005200097202 */ /* 0x000fe40000000f00 */
[----:B------:R-:W-:-:S02]  /*63b0*/  MOV R6, R56 ;  /* 0x0000003800067202 */ /* 0x000fc40000000f00 */
[----:B------:R-:W-:Y:S01]  /*63c0*/  MOV R2, R10 ;  /* 0x0000000a00027202 */ /* 0x000fe20000000f00 */
[----:B------:R-:W-:Y:S02]  /*63d0*/  WARPGROUP.DEPBAR.LE gsb0, 0x0 ;  /* 0x00008000000079c5 */ /* 0x000fe40000010000 */
[----:B------:R-:W-:Y:S05]  /*63e0*/  @!P0 BRA `(.L_x_1) ;  /* 0xffffffc800788947 */ /* 0x000fea000383ffff */
.L_x_0:
[----:B------:R-:W0:Y:S01]  /*63f0*/  S2R R2, SR_TID.X ;  /* 0x0000000000027919 */ /* 0x000e220000002100 */
[----:B------:R-:W-:Y:S01]  /*6400*/  MOV R69, R8 ;  /* 0x0000000800457202 */ /* 0x000fe20000000f00 */
[----:B------:R-:W-:Y:S02]  /*6410*/  IMAD.MOV.U32 R22, RZ, RZ, R7 ;  /* 0x000000ffff167224 */ /* 0x000fe400078e0007 */
[----:B------:R-:W-:Y:S01]  /*6420*/  FMUL R7, R116, 0.25 ;  /* 0x3e80000074077820 */ /* 0x000fe20000400000 */
[----:B------:R-:W-:Y:S01]  /*6430*/  FMUL R8, R115, 0.25 ;  /* 0x3e80000073087820 */ /* 0x000fe20000400000 */
[----:B------:R-:W-:Y:S01]  /*6440*/  FSETP.GT.AND P3, PT, |R69|, 8.50705917302346158658e+37, PT ;  /* 0x7e8000004500780b */ /* 0x000fe20003f64200 */
[----:B------:R-:W-:Y:S01]  /*6450*/  FMUL R15, R102, 0.25 ;  /* 0x3e800000660f7820 */ /* 0x000fe20000400000 */
[----:B------:R-:W-:Y:S01]  /*6460*/  FSETP.GT.AND P1, PT, |R22|, 8.50705917302346158658e+37, PT ;  /* 0x7e8000001600780b */ /* 0x000fe20003f24200 */
[----:B------:R-:W-:Y:S01]  /*6470*/  BAR.SYNC.DEFER_BLOCKING 0x0 ;  /* 0x0000000000007b1d */ /* 0x000fe20000010000 */
[----:B------:R-:W-:Y:S01]  /*6480*/  FSEL R115, R8, R115, P3 ;  /* 0x0000007308737208 */ /* 0x000fe20001800000 */
[----:B------:R-:W-:Y:S01]  /*6490*/  FMUL R8, R103, 0.25 ;  /* 0x3e80000067087820 */ /* 0x000fe20000400000 */
[----:B------:R-:W-:Y:S01]  /*64a0*/  FSEL R35, R7, R116, P1 ;  /* 0x0000007407237208 */ /* 0x000fe20000800000 */
[----:B------:R-:W-:Y:S01]  /*64b0*/  FMUL R7, R108, 0.25 ;  /* 0x3e8000006c077820 */ /* 0x000fe20000400000 */
[----:B------:R-:W-:Y:S01]  /*64c0*/  MOV R50, R5 ;  /* 0x0000000500327202 */ /* 0x000fe20000000f00 */
[----:B------:R-:W-:Y:S01]  /*64d0*/  FMUL R5, R88, 0.25 ;  /* 0x3e80000058057820 */ /* 0x000fe20000400000 */
[----:B------:R-:W-:Y:S01]  /*64e0*/  FSEL R103, R8, R103, P3 ;  /* 0x0000006708677208 */ /* 0x000fe20001800000 */
        /* <DEDUP_REMOVED lines=9> */
[----:B------:R-:W-:Y:S01]  /*6580*/  FSETP.GT.AND P2, PT, |R50|, 8.50705917302346158658e+37, PT ;  /* 0x7e8000003200780b */ /* 0x000fe20003f44200 */
[----:B------:R-:W1:Y:S01]  /*6590*/  S2R R206, SR_TID.X ;  /* 0x0000000000ce7919 */ /* 0x000e620000002100 */
[----:B------:R-:W-:Y:S01]  /*65a0*/  FSEL R113, R8, R113, P1 ;  /* 0x0000007108717208 */ /* 0x000fe20000800000 */
[----:B------:R-:W-:Y:S01]  /*65b0*/  FMUL R8, R105, 0.25 ;  /* 0x3e80000069087820 */ /* 0x000fe20000400000 */
[----:B------:R-:W-:Y:S01]  /*65c0*/  FSEL R53, R7, R150, P2 ;  /* 0x0000009607357208 */ /* 0x000fe20001000000 */
[----:B------:R-:W-:Y:S01]  /*65d0*/  FMUL R7, R142, 0.25 ;  /* 0x3e8000008e077820 */ /* 0x000fe20000400000 */
[----:B------:R-:W-:Y:S01]  /*65e0*/  FSEL R55, R5, R146, P2 ;  /* 0x0000009205377208 */ /* 0x000fe20001000000 */
[C---:B0-----:R-:W-:Y:S01]  /*65f0*/  IMAD.SHL.U32 R12, R2.reuse, 0x4, RZ ;  /* 0x00000004020c7824 */ /* 0x041fe200078e00ff */
[----:B------:R-:W-:Y:S01]  /*6600*/  SHF.L.U32 R6, R2, 0x6, RZ ;  /* 0x0000000602067819 */ /* 0x000fe200000006ff */
[----:B------:R-:W-:Y:S01]  /*6610*/  FMUL R5, R134, 0.25 ;  /* 0x3e80000086057820 */ /* 0x000fe20000400000 */
[----:B------:R-:W-:Y:S01]  /*6620*/  SHF.L.U32 R3, R2, 0x3, RZ ;  /* 0x0000000302037819 */ /* 0x000fe200000006ff */
[----:B------:R-:W0:Y:S01]  /*6630*/  S2R R204, SR_CTAID.X ;  /* 0x0000000000cc7919 */ /* 0x000e220000002500 */
[----:B------:R-:W-:Y:S01]  /*6640*/  LOP3.LUT R9, R6, 0x400, RZ, 0xc0, !PT ;  /* 0x0000040006097812 */ /* 0x000fe200078ec0ff */
[----:B------:R-:W2:Y:S01]  /*6650*/  LDC R173, c[0x0][0x278] ;  /* 0x00009e00ffad7b82 */ /* 0x000ea20000000800 */
[----:B------:R-:W-:Y:S01]  /*6660*/  LOP3.LUT R13, R12, 0x1c0, RZ, 0xc0, !PT ;  /* 0x000001c00c0d7812 */ /* 0x000fe200078ec0ff */
[----:B------:R-:W-:Y:S01]  /*6670*/  ULDC.64 UR4, c[0x0][0x270] ;  /* 0x00009c0000047ab9 */ /* 0x000fe20000000a00 */
[----:B------:R-:W-:Y:S01]  /*6680*/  LOP3.LUT R6, R3, 0x38, RZ, 0xc0, !PT ;  /* 0x0000003803067812 */ /* 0x000fe200078ec0ff */
[----:B------:R-:W-:Y:S01]  /*6690*/  UIMAD UR4, UR16, UR4, URZ ;  /* 0x00000004100472a4 */ /* 0x000fe2000f8e023f */
[----:B------:R-:W-:-:S02]  /*66a0*/  SHF.L.U32 R0, R2, 0x4, RZ ;  /* 0x0000000402007819 */ /* 0x000fc400000006ff */
[----:B------:R-:W-:Y:S01]  /*66b0*/  IADD3 R13, R13, UR17, R6 ;  /* 0x000000110d0d7c10 */ /* 0x000fe2000fffe006 */
[----:B------:R-:W-:Y:S01]  /*66c0*/  FMUL R6, R119, 0.25 ;  /* 0x3e80000077067820 */ /* 0x000fe20000400000 */
[----:B------:R-:W-:Y:S02]  /*66d0*/  LOP3.LUT R0, R0, 0xf0, RZ, 0xc0, !PT ;  /* 0x000000f000007812 */ /* 0x000fe400078ec0ff */
[----:B------:R-:W-:Y:S01]  /*66e0*/  MOV R71, R4 ;  /* 0x0000000400477202 */ /* 0x000fe20000000f00 */
[----:B------:R-:W-:Y:S01]  /*66f0*/  FMUL R4, R149, 0.25 ;  /* 0x3e80000095047820 */ /* 0x000fe20000400000 */
[----:B------:R-:W-:Y:S01]  /*6700*/  FSEL R119, R6, R119, P3 ;  /* 0x0000007706777208 */ /* 0x000fe20001800000 */
[----:B------:R-:W-:Y:S01]  /*6710*/  FMUL R6, R107, 0.25 ;  /* 0x3e8000006b067820 */ /* 0x000fe20000400000 */
[----:B------:R-:W-:Y:S01]  /*6720*/  IADD3 R0, R9, UR17, R0 ;  /* 0x0000001109007c10 */ /* 0x000fe2000fffe000 */
        /* <DEDUP_REMOVED lines=18> */
[----:B--2---:R-:W-:Y:S01]  /*6850*/  IMAD R79, R173, 0x12, RZ ;  /* 0x00000012ad4f7824 */ /* 0x004fe200078e02ff */
        /* <DEDUP_REMOVED lines=18> */
[----:B------:R-:W-:Y:S01]  /*6980*/  SHF.R.U32.HI R12, RZ, 0x1, R2 ;  /* 0x00000001ff0c7819 */ /* 0x000fe20000011602 */
[----:B------:R-:W-:Y:S01]  /*6990*/  IMAD R85, R173, 0x14, RZ ;  /* 0x00000014ad557824 */ /* 0x000fe200078e02ff */
        /* <DEDUP_REMOVED lines=14> */
[----:B------:R-:W-:Y:S01]  /*6a80*/  LOP3.LUT R3, R3, 0x300, RZ, 0xc0, !PT ;  /* 0x0000030003037812 */ /* 0x000fe200078ec0ff */
[C---:B------:R-:W-:Y:S01]  /*6a90*/  IMAD R81, R173.reuse, 0x13, RZ ;  /* 0x00000013ad517824 */ /* 0x040fe200078e02ff */
[----:B------:R-:W-:Y:S01]  /*6aa0*/  LOP3.LUT R12, R12, 0x4, RZ, 0xc0, !PT ;  /* 0x000000040c0c7812 */ /* 0x000fe200078ec0ff */
        /* <DEDUP_REMOVED lines=11> */
[----:B------:R-:W-:Y:S01]  /*6b60*/  IADD3 R3, R3, R0, RZ ;  /* 0x0000000003037210 */ /* 0x000fe20007ffe0ff */
[----:B------:R-:W-:Y:S01]  /*6b70*/  IMAD R155, R173, 0x30, RZ ;  /* 0x00000030ad9b7824 */ /* 0x000fe200078e02ff */
[----:B------:R-:W-:Y:S01]  /*6b80*/  FSEL R139, R8, R139, P2 ;  /* 0x0000008b088b7208 */ /* 0x000fe20001000000 */
[----:B------:R-:W-:Y:S01]  /*6b90*/  FMUL R8, R131, 0.25 ;  /* 0x3e80000083087820 */ /* 0x000fe20000400000 */
[----:B------:R-:W-:Y:S01]  /*6ba0*/  IADD3 R0, R12, R13, RZ ;  /* 0x0000000d0c007210 */ /* 0x000fe20007ffe0ff */
        /* <DEDUP_REMOVED lines=10> */
[----:B------:R-:W-:Y:S01]  /*6c50*/  FMUL R4, R71, 8388608 ;  /* 0x4b00000047047820 */ /* 0x000fe20000400000 */
[----:B------:R-:W-:Y:S01]  /*6c60*/  FSEL R131, R8, R131, P2 ;  /* 0x0000008308837208 */ /* 0x000fe20001000000 */
[----:B------:R-:W-:Y:S01]  /*6c70*/  FMUL R5, R50, 8388608 ;  /* 0x4b00000032057820 */ /* 0x000fe20000400000 */
[----:B------:R-:W-:Y:S01]  /*6c80*/  FSEL R29, R13, R114, P3 ;  /* 0x000000720d1d7208 */ /* 0x000fe20001800000 */
[----:B------:R-:W-:Y:S01]  /*6c90*/  FMUL R8, R129, 0.25 ;  /* 0x3e80000081087820 */ /* 0x000fe20000400000 */
[----:B------:R-:W-:Y:S01]  /*6ca0*/  FSETP.GEU.AND P4, PT, R71, 1.175494350822287508e-38, PT ;  /* 0x008000004700780b */ /* 0x000fe20003f8e000 */
[----:B------:R-:W-:Y:S01]  /*6cb0*/  FMUL R13, R106, 0.25 ;  /* 0x3e8000006a0d7820 */ /* 0x000fe20000400000 */
[----:B------:R-:W-:Y:S01]  /*6cc0*/  FSETP.GEU.AND P6, PT, R50, 1.175494350822287508e-38, PT ;  /* 0x008000003200780b */ /* 0x000fe20003fce000 */
[----:B------:R-:W-:Y:S01]  /*6cd0*/  IMAD R125, R173, 0x28, RZ ;  /* 0x00000028ad7d7824 */ /* 0x000fe200078e02ff */
[----:B------:R-:W-:Y:S01]  /*6ce0*/  FSEL R59, R9, R138, P2 ;  /* 0x0000008a093b7208 */ /* 0x000fe20001000000 */
[----:B------:R-:W-:Y:S01]  /*6cf0*/  FMUL R9, R140, 0.25 ;  /* 0x3e8000008c097820 */ /* 0x000fe20000400000 */
[----:B------:R-:W-:Y:S01]  /*6d00*/  FSEL R72, R6, R121, P0 ;  /* 0x0000007906487208 */ /* 0x000fe20000000000 */
[----:B------:R-:W-:Y:S01]  /*6d10*/  IMAD R121, R173, 0x26, RZ ;  /* 0x00000026ad797824 */ /* 0x000fe200078e02ff */
[----:B------:R-:W-:Y:S01]  /*6d20*/  FSEL R111, R12, R111, P3 ;  /* 0x0000006f0c6f7208 */ /* 0x000fe20001800000 */
[----:B------:R-:W-:Y:S01]  /*6d30*/  FMUL R12, R91, 0.25 ;  /* 0x3e8000005b0c7820 */ /* 0x000fe20000400000 */
[----:B------:R-:W-:Y:S01]  /*6d40*/  FSEL R124, R7, R124, P0 ;  /* 0x0000007c077c7208 */ /* 0x000fe20000000000 */
[----:B------:R-:W-:Y:S01]  /*6d50*/  FMUL R7, R22, 8388608 ;  /* 0x4b00000016077820 */ /* 0x000fe20000400000 */
[----:B------:R-:W-:Y:S01]  /*6d60*/  FSEL R73, R4, R71, !P4 ;  /* 0x0000004704497208 */ /* 0x000fe20006000000 */
[----:B------:R-:W-:Y:S01]  /*6d70*/  IMAD R163, R173, 0x34, RZ ;  /* 0x00000034ada37824 */ /* 0x000fe200078e02ff */
[----:B------:R-:W-:Y:S01]  /*6d80*/  FSEL R75, R5, R50, !P6 ;  /* 0x00000032054b7208 */ /* 0x000fe20007000000 */
[C---:B------:R-:W-:Y:S01]  /*6d90*/  IMAD R159, R173.reuse, 0x32, RZ ;  /* 0x00000032ad9f7824 */ /* 0x040fe200078e02ff */
[----:B------:R-:W-:Y:S01]  /*6da0*/  FSEL R6, RZ, -23, P6 ;  /* 0xc1b80000ff067808 */ /* 0x000fe20003000000 */
[----:B------:R-:W-:Y:S01]  /*6db0*/  IMAD R167, R173, 0x36, RZ ;  /* 0x00000036ada77824 */ /* 0x000fe200078e02ff */
[----:B------:R-:W-:Y:S01]  /*6dc0*/  FSEL R74, R8, R129, P0 ;  /* 0x00000081084a7208 */ /* 0x000fe20000000000 */
[C---:B------:R-:W-:Y:S01]  /*6dd0*/  FMUL R8, R69.reuse, 8388608 ;  /* 0x4b00000045087820 */ /* 0x040fe20000400000 */
[----:B------:R-:W-:Y:S01]  /*6de0*/  FSETP.GEU.AND P6, PT, |R69|, 1.175494350822287508e-38, PT ;  /* 0x008000004500780b */ /* 0x000fe20003fce200 */
[----:B------:R-:W-:Y:S01]  /*6df0*/  IMAD R129, R173, 0x2a, RZ ;  /* 0x0000002aad817824 */ /* 0x000fe200078e02ff */
[----:B------:R-:W-:Y:S01]  /*6e00*/  FSEL R27, R13, R106, P3 ;  /* 0x0000006a0d1b7208 */ /* 0x000fe20001800000 */
[----:B------:R-:W-:Y:S01]  /*6e10*/  FMUL R13, R94, 0.25 ;  /* 0x3e8000005e0d7820 */ /* 0x000fe20000400000 */
[----:B------:R-:W-:Y:S01]  /*6e20*/  FSETP.GEU.AND P5, PT, R22, 1.175494350822287508e-38, PT ;  /* 0x008000001600780b */ /* 0x000fe20003fae000 */
[C---:B------:R-:W-:Y:S01]  /*6e30*/  IMAD R171, R173.reuse, 0x38, RZ ;  /* 0x00000038adab7824 */ /* 0x040fe200078e02ff */
[----:B------:R-:W-:Y:S01]  /*6e40*/  FSEL R4, RZ, -23, P4 ;  /* 0xc1b80000ff047808 */ /* 0x000fe20002000000 */
[----:B------:R-:W-:Y:S01]  /*6e50*/  IMAD R83, R173, 0x3c, RZ ;  /* 0x0000003cad537824 */ /* 0x000fe200078e02ff */
[----:B------:R-:W-:Y:S01]  /*6e60*/  FSETP.GEU.AND P4, PT, R69, 1.175494350822287508e-38, PT ;  /* 0x008000004500780b */ /* 0x000fe20003f8e000 */
[----:B------:R-:W-:Y:S01]  /*6e70*/  IMAD R175, R173, 0x42, RZ ;  /* 0x00000042adaf7824 */ /* 0x000fe200078e02ff */
[----:B------:R-:W-:Y:S01]  /*6e80*/  FSEL R140, R9, R140, P0 ;  /* 0x0000008c098c7208 */ /* 0x000fe20000000000 */
[----:B------:R-:W-:Y:S01]  /*6e90*/  FMUL R9, R120, 0.25 ;  /* 0x3e80000078097820 */ /* 0x000fe20000400000 */
[----:B------:R-:W-:Y:S01]  /*6ea0*/  IADD3 R5, R73, -0x3f3504f3, RZ ;  /* 0xc0cafb0d49057810 */ /* 0x000fe20007ffe0ff */
[----:B------:R-:W-:Y:S01]  /*6eb0*/  @!P6 FMUL R119, R119, 16777216 ;  /* 0x4b8000007777e820 */ /* 0x000fe20000400000 */
[----:B------:R-:W-:Y:S01]  /*6ec0*/  FSEL R91, R12, R91, P3 ;  /* 0x0000005b0c5b7208 */ /* 0x000fe20001800000 */
[----:B------:R-:W-:Y:S01]  /*6ed0*/  FMUL R12, R101, 0.25 ;  /* 0x3e800000650c7820 */ /* 0x000fe20000400000 */
[----:B------:R-:W-:Y:S01]  /*6ee0*/  FSEL R84, R7, R22, !P5 ;  /* 0x0000001607547208 */ /* 0x000fe20006800000 */
[----:B------:R-:W-:Y:S01]  /*6ef0*/  @!P6 FMUL R33, R33, 16777216 ;  /* 0x4b8000002121e820 */ /* 0x000fe20000400000 */
[----:B------:R-:W-:Y:S01]  /*6f00*/  FSEL R77, R8, R69, !P4 ;  /* 0x00000045084d7208 */ /* 0x000fe20006000000 */
[----:B------:R-:W-:Y:S01]  /*6f10*/  @P3 FMUL R69, R69, 0.25 ;  /* 0x3e80000045453820 */ /* 0x000fe20000400000 */
[----:B------:R-:W-:Y:S01]  /*6f20*/  FSEL R45, R13, R94, P3 ;  /* 0x0000005e0d2d7208 */ /* 0x000fe20001800000 */
[----:B------:R-:W-:Y:S01]  /*6f30*/  FMUL R13, R90, 0.25 ;  /* 0x3e8000005a0d7820 */ /* 0x000fe20000400000 */
[----:B------:R-:W-:Y:S01]  /*6f40*/  LOP3.LUT R8, R5, 0xff800000, RZ, 0xc0, !PT ;  /* 0xff80000005087812 */ /* 0x000fe200078ec0ff */
[----:B------:R-:W-:Y:S01]  /*6f50*/  @!P6 FMUL R69, R69, 16777216 ;  /* 0x4b8000004545e820 */ /* 0x000fe20000400000 */
[----:B------:R-:W-:Y:S01]  /*6f60*/  FSEL R120, R9, R120, P0 ;  /* 0x0000007809787208 */ /* 0x000fe20000000000 */
[----:B------:R-:W-:Y:S01]  /*6f70*/  VIADD R9, R84, 0xc0cafb0d ;  /* 0xc0cafb0d54097836 */ /* 0x000fe20000000000 */
[----:B------:R-:W-:Y:S01]  /*6f80*/  FSEL R101, R12, R101, P1 ;  /* 0x000000650c657208 */ /* 0x000fe20000800000 */
[----:B------:R-:W-:Y:S01]  /*6f90*/  FMUL R12, R147, 0.25 ;  /* 0x3e800000930c7820 */ /* 0x000fe20000400000 */
[----:B------:R-:W-:Y:S01]  /*6fa0*/  I2FP.F32.S32 R5, R8 ;  /* 0x0000000800057245 */ /* 0x000fe20000201400 */
[----:B------:R-:W-:Y:S01]  /*6fb0*/  @!P6 FMUL R115, R115, 16777216 ;  /* 0x4b8000007373e820 */ /* 0x000fe20000400000 */
[----:B------:R-:W-:Y:S01]  /*6fc0*/  FSEL R49, R13, R90, P3 ;  /* 0x0000005a0d317208 */ /* 0x000fe20001800000 */
[----:B------:R-:W-:Y:S01]  /*6fd0*/  FMUL R13, R92, 0.25 ;  /* 0x3e8000005c0d7820 */ /* 0x000fe20000400000 */
[----:B------:R-:W-:Y:S01]  /*6fe0*/  FSEL R37, R15, R102, P3 ;  /* 0x000000660f257208 */ /* 0x000fe20001800000 */
[----:B------:R-:W-:Y:S01]  /*6ff0*/  @!P6 FMUL R29, R29, 16777216 ;  /* 0x4b8000001d1de820 */ /* 0x000fe20000400000 */
[----:B------:R-:W-:Y:S01]  /*7000*/  LOP3.LUT R15, R9, 0xff800000, RZ, 0xc0, !PT ;  /* 0xff800000090f7812 */ /* 0x000fe200078ec0ff */
[----:B------:R-:W-:Y:S01]  /*7010*/  FFMA.FTZ R9, R5, 1.1920928955078125e-07, R4 ;  /* 0x3400000005097823 */ /* 0x000fe20000010004 */
[----:B------:R-:W-:Y:S01]  /*7020*/  FSEL R147, R12, R147, P2 ;  /* 0x000000930c937208 */ /* 0x000fe20001000000 */
[----:B------:R-:W2:Y:S01]  /*7030*/  MUFU.RCP R4, R69 ;  /* 0x0000004500047308 */ /* 0x000ea20000001000 */
[----:B------:R-:W-:Y:S01]  /*7040*/  FMUL R12, R127, 0.25 ;  /* 0x3e8000007f0c7820 */ /* 0x000fe20000400000 */
[C---:B------:R-:W-:Y:S01]  /*7050*/  FSETP.GEU.AND P3, PT, |R22|.reuse, 1.175494350822287508e-38, PT ;  /* 0x008000001600780b */ /* 0x040fe20003f6e200 */
[----:B------:R-:W-:Y:S01]  /*7060*/  @P1 FMUL R22, R22, 0.25 ;  /* 0x3e80000016161820 */ /* 0x000fe20000400000 */
[----:B------:R-:W-:Y:S01]  /*7070*/  FSEL R47, R13, R92, P1 ;  /* 0x0000005c0d2f7208 */ /* 0x000fe20000800000 */
[----:B------:R-:W-:Y:S01]  /*7080*/  @!P6 FMUL R111, R111, 16777216 ;  /* 0x4b8000006f6fe820 */ /* 0x000fe20000400000 */
[----:B------:R-:W-:Y:S01]  /*7090*/  IADD3 R7, R75, -0x3f3504f3, RZ ;  /* 0xc0cafb0d4b077810 */ /* 0x000fe20007ffe0ff */
[----:B------:R-:W-:Y:S01]  /*70a0*/  @!P6 FMUL R25, R25, 16777216 ;  /* 0x4b8000001919e820 */ /* 0x000fe20000400000 */
[----:B------:R-:W-:Y:S01]  /*70b0*/  IADD3 R13, R77, -0x3f3504f3, RZ ;  /* 0xc0cafb0d4d0d7810 */ /* 0x000fe20007ffe0ff */
[----:B------:R-:W-:Y:S01]  /*70c0*/  @!P6 FMUL R107, R107, 16777216 ;  /* 0x4b8000006b6be820 */ /* 0x000fe20000400000 */
[----:B------:R-:W-:Y:S01]  /*70d0*/  FSEL R127, R12, R127, P2 ;  /* 0x0000007f0c7f7208 */ /* 0x000fe20001000000 */
[----:B------:R-:W-:Y:S01]  /*70e0*/  @!P6 FMUL R27, R27, 16777216 ;  /* 0x4b8000001b1be820 */ /* 0x000fe20000400000 */
[----:B------:R-:W-:Y:S01]  /*70f0*/  LOP3.LUT R12, R7, 0xff800000, RZ, 0xc0, !PT ;  /* 0xff800000070c7812 */ /* 0x000fe200078ec0ff */
[----:B------:R-:W-:Y:S01]  /*7100*/  @!P6 FMUL R103, R103, 16777216 ;  /* 0x4b8000006767e820 */ /* 0x000fe20000400000 */
[----:B------:R-:W-:Y:S01]  /*7110*/  LOP3.LUT R18, R13, 0xff800000, RZ, 0xc0, !PT ;  /* 0xff8000000d127812 */ /* 0x000fe200078ec0ff */
[----:B------:R-:W-:Y:S01]  /*7120*/  @!P6 FMUL R37, R37, 16777216 ;  /* 0x4b8000002525e820 */ /* 0x000fe20000400000 */
[----:B------:R-:W-:Y:S01]  /*7130*/  FSEL R16, RZ, -23, P4 ;  /* 0xc1b80000ff107808 */ /* 0x000fe20002000000 */
[----:B------:R-:W-:Y:S01]  /*7140*/  @!P6 FMUL R99, R99, 16777216 ;  /* 0x4b8000006363e820 */ /* 0x000fe20000400000 */
[----:B------:R-:W-:Y:S01]  /*7150*/  I2FP.F32.S32 R7, R12 ;  /* 0x0000000c00077245 */ /* 0x000fe20000201400 */
[----:B------:R-:W-:Y:S01]  /*7160*/  @!P6 FMUL R41, R41, 16777216 ;  /* 0x4b8000002929e820 */ /* 0x000fe20000400000 */
[----:B------:R-:W-:Y:S01]  /*7170*/  I2FP.F32.S32 R19, R18 ;  /* 0x0000001200137245 */ /* 0x000fe20000201400 */
[----:B------:R-:W-:Y:S01]  /*7180*/  @!P6 FMUL R95, R95, 16777216 ;  /* 0x4b8000005f5fe820 */ /* 0x000fe20000400000 */
[----:B------:R-:W-:Y:S01]  /*7190*/  @!P6 FMUL R45, R45, 16777216 ;  /* 0x4b8000002d2de820 */ /* 0x000fe20000400000 */
[----:B------:R-:W-:Y:S01]  /*71a0*/  @!P6 FMUL R91, R91, 16777216 ;  /* 0x4b8000005b5be820 */ /* 0x000fe20000400000 */
[----:B------:R-:W-:Y:S01]  /*71b0*/  @!P6 FMUL R49, R49, 16777216 ;  /* 0x4b8000003131e820 */ /* 0x000fe20000400000 */
[----:B------:R-:W-:Y:S01]  /*71c0*/  @!P3 FMUL R22, R22, 16777216 ;  /* 0x4b8000001616b820 */ /* 0x000fe20000400000 */
[----:B------:R-:W-:Y:S01]  /*71d0*/  FFMA.FTZ R13, R7, 1.1920928955078125e-07, R6 ;  /* 0x34000000070d7823 */ /* 0x000fe20000010006 */
[----:B------:R-:W-:Y:S01]  /*71e0*/  FFMA.FTZ R16, R19, 1.1920928955078125e-07, R16 ;  /* 0x3400000013107823 */ /* 0x000fe20000010010 */
[----:B------:R-:W-:Y:S01]  /*71f0*/  FSETP.GEU.AND P1, PT, |R50|, 1.175494350822287508e-38, PT ;  /* 0x008000003200780b */ /* 0x000fe20003f2e200 */
[C---:B--2---:R-:W-:Y:S01]  /*7200*/  FMUL R32, R4.reuse, R119 ;  /* 0x0000007704207220 */ /* 0x044fe20000400000 */
[C---:B------:R-:W-:Y:S01]  /*7210*/  FMUL R33, R4.reuse, R33 ;  /* 0x0000002104217220 */ /* 0x040fe20000400000 */
        /* <DEDUP_REMOVED lines=13> */
[----:B------:R-:W-:Y:S01]  /*72f0*/  FMUL R36, R4, R49 ;  /* 0x0000003104247220 */ /* 0x000fe20000400000 */
[----:B------:R-:W-:Y:S01]  /*7300*/  @P2 FMUL R50, R50, 0.25 ;  /* 0x3e80000032322820 */ /* 0x000fe20000400000 */
[----:B------:R-:W2:Y:S01]  /*7310*/  MUFU.RCP R4, R22 ;  /* 0x0000001600047308 */ /* 0x000ea20000001000 */
[C---:B------:R-:W-:Y:S01]  /*7320*/  FSETP.GEU.AND P2, PT, |R71|.reuse, 1.175494350822287508e-38, PT ;  /* 0x008000004700780b */ /* 0x040fe20003f4e200 */
[----:B------:R-:W-:Y:S01]  /*7330*/  @P0 FMUL R71, R71, 0.25 ;  /* 0x3e80000047470820 */ /* 0x000fe20000400000 */
[----:B------:R-:W-:Y:S01]  /*7340*/  FSEL R14, RZ, -23, P5 ;  /* 0xc1b80000ff0e7808 */ /* 0x000fe20002800000 */
[----:B------:R-:W-:Y:S01]  /*7350*/  @!P3 FMUL R117, R117, 16777216 ;  /* 0x4b8000007575b820 */ /* 0x000fe20000400000 */
[----:B------:R-:W-:Y:S01]  /*7360*/  I2FP.F32.S32 R17, R15 ;  /* 0x0000000f00117245 */ /* 0x000fe20000201400 */
[----:B------:R-:W-:Y:S01]  /*7370*/  @!P3 FMUL R35, R35, 16777216 ;  /* 0x4b8000002323b820 */ /* 0x000fe20000400000 */
        /* <DEDUP_REMOVED lines=16> */
[----:B------:R-:W-:Y:S01]  /*7480*/  FFMA.FTZ R14, R17, 1.1920928955078125e-07, R14 ;  /* 0x34000000110e7823 */ /* 0x000fe2000001000e */
        /* <DEDUP_REMOVED lines=16> */
[----:B------:R-:W2:Y:S01]  /*7590*/  MUFU.RCP R17, R71 ;  /* 0x0000004700117308 */ /* 0x000ea20000001000 */
[----:B------:R-:W-:Y:S01]  /*75a0*/  @!P2 FMUL R72, R72, 16777216 ;  /* 0x4b8000004848a820 */ /* 0x000fe20000400000 */
[----:B------:R-:W-:Y:S01]  /*75b0*/  @!P2 FMUL R120, R120, 16777216 ;  /* 0x4b8000007878a820 */ /* 0x000fe20000400000 */
[----:B------:R-:W-:Y:S01]  /*75c0*/  @!P1 FMUL R123, R123, 16777216 ;  /* 0x4b8000007b7b9820 */ /* 0x000fe20000400000 */
[----:B------:R-:W-:Y:S01]  /*75d0*/  @!P1 FMUL R67, R67, 16777216 ;  /* 0x4b80000043439820 */ /* 0x000fe20000400000 */
[----:B------:R-:W-:Y:S01]  /*75e0*/  @!P1 FMUL R151, R151, 16777216 ;  /* 0x4b80000097979820 */ /* 0x000fe20000400000 */
[----:B------:R-:W-:Y:S01]  /*75f0*/  @!P1 FMUL R53, R53, 16777216 ;  /* 0x4b80000035359820 */ /* 0x000fe20000400000 */
[----:B------:R-:W-:Y:S01]  /*7600*/  @!P1 FMUL R147, R147, 16777216 ;  /* 0x4b80000093939820 */ /* 0x000fe20000400000 */
[----:B------:R-:W3:Y:S01]  /*7610*/  MUFU.RCP R4, R50 ;  /* 0x0000003200047308 */ /* 0x000ee20000001000 */
        /* <DEDUP_REMOVED lines=11> */
[C---:B--2---:R-:W-:Y:S01]  /*76d0*/  FMUL R23, R17.reuse, R72 ;  /* 0x0000004811177220 */ /* 0x044fe20000400000 */
[----:B------:R-:W-:Y:S01]  /*76e0*/  FMUL R120, R17, R120 ;  /* 0x0000007811787220 */ /* 0x000fe20000400000 */
[----:B------:R-:W-:Y:S01]  /*76f0*/  @!P2 FMUL R52, R52, 16777216 ;  /* 0x4b8000003434a820 */ /* 0x000fe20000400000 */
[----:B------:R-:W-:Y:S01]  /*7700*/  @!P2 FMUL R148, R148, 16777216 ;  /* 0x4b8000009494a820 */ /* 0x000fe20000400000 */
[----:B------:R-:W-:Y:S01]  /*7710*/  @!P2 FMUL R58, R58, 16777216 ;  /* 0x4b8000003a3aa820 */ /* 0x000fe20000400000 */
[C---:B---3--:R-:W-:Y:S01]  /*7720*/  FMUL R5, R4.reuse, R123 ;  /* 0x0000007b04057220 */ /* 0x048fe20000400000 */
[----:B------:R-:W-:Y:S01]  /*7730*/  FMUL R80, R4, R67 ;  /* 0x0000004304507220 */ /* 0x000fe20000400000 */
        /* <DEDUP_REMOVED lines=11> */
[----:B------:R-:W-:Y:S01]  /*77f0*/  IADD3 R8, R73, -R8, RZ ;  /* 0x8000000849087210 */ /* 0x000fe20007ffe0ff */
        /* <DEDUP_REMOVED lines=14> */
[----:B------:R-:W-:Y:S01]  /*78e0*/  F2FP.F16.F32.PACK_AB R4, R23, R120 ;  /* 0x000000781704723e */ /* 0x000fe200000000ff */
[----:B------:R-:W-:Y:S01]  /*78f0*/  IMAD.IADD R15, R84, 0x1, -R15 ;  /* 0x00000001540f7824 */ /* 0x000fe200078e0a0f */
[----:B------:R-:W-:Y:S01]  /*7900*/  F2FP.F16.F32.PACK_AB R5, R5, R80 ;  /* 0x000000500505723e */ /* 0x000fe200000000ff */
[C---:B------:R-:W-:Y:S01]  /*7910*/  FMUL R52, R17.reuse, R52 ;  /* 0x0000003411347220 */ /* 0x040fe20000400000 */
[----:B------:R-:W-:Y:S01]  /*7920*/  F2FP.F16.F32.PACK_AB R6, R6, R51 ;  /* 0x000000330606723e */ /* 0x000fe200000000ff */
[----:B------:R-:W-:Y:S01]  /*7930*/  FMUL R39, R17, R148 ;  /* 0x0000009411277220 */ /* 0x000fe20000400000 */
[----:B------:R-:W-:Y:S01]  /*7940*/  F2FP.F16.F32.PACK_AB R7, R7, R36 ;  /* 0x000000240707723e */ /* 0x000fe200000000ff */
        /* <DEDUP_REMOVED lines=12> */
[----:B------:R-:W-:Y:S01]  /*7a10*/  MOV R17, 0x3dc6b27f ;  /* 0x3dc6b27f00117802 */ /* 0x000fe20000000f00 */
[----:B------:R-:W-:Y:S01]  /*7a20*/  FADD R8, R8, -1 ;  /* 0xbf80000008087421 */ /* 0x000fe20000000000 */
[----:B------:R-:W-:Y:S01]  /*7a30*/  FADD R15, R15, -1 ;  /* 0xbf8000000f0f7421 */ /* 0x000fe20000000000 */
[----:B------:R2:W-:Y:S01]  /*7a40*/  STSM.16.M88.4 [R3], R4 ;  /* 0x0000000403007844 */ /* 0x0005e20000000200 */
[----:B------:R-:W-:Y:S01]  /*7a50*/  IADD3 R12, R75, -R12, RZ ;  /* 0x8000000c4b0c7210 */ /* 0x000fe20007ffe0ff */
[----:B------:R-:W-:Y:S01]  /*7a60*/  IMAD R53, R173, 0x6, RZ ;  /* 0x00000006ad357824 */ /* 0x000fe200078e02ff */
[----:B------:R-:W-:Y:S01]  /*7a70*/  IADD3 R18, R77, -R18, RZ ;  /* 0x800000124d127210 */ /* 0x000fe20007ffe0ff */
[----:B------:R-:W-:Y:S01]  /*7a80*/  IMAD R63, R173, 0xa, RZ ;  /* 0x0000000aad3f7824 */ /* 0x000fe200078e02ff */
[----:B------:R-:W-:Y:S01]  /*7a90*/  ISETP.GE.U32.AND P5, PT, R84, 0x7f800000, PT ;  /* 0x7f8000005400780c */ /* 0x000fe20003fa6070 */
[----:B------:R-:W-:Y:S01]  /*7aa0*/  FADD R12, R12, -1 ;  /* 0xbf8000000c0c7421 */ /* 0x000fe20000000000 */
[----:B------:R-:W-:Y:S01]  /*7ab0*/  ISETP.GE.U32.AND P0, PT, R73, 0x7f800000, PT ;  /* 0x7f8000004900780c */ /* 0x000fe20003f06070 */
[----:B------:R-:W-:Y:S01]  /*7ac0*/  FADD R18, R18, -1 ;  /* 0xbf80000012127421 */ /* 0x000fe20000000000 */
[----:B------:R-:W-:Y:S01]  /*7ad0*/  ISETP.GE.U32.AND P1, PT, R75, 0x7f800000, PT ;  /* 0x7f8000004b00780c */ /* 0x000fe20003f26070 */
[----:B------:R-:W-:Y:S01]  /*7ae0*/  IMAD R51, R173, 0x5, RZ ;  /* 0x00000005ad337824 */ /* 0x000fe200078e02ff */
[----:B------:R-:W-:Y:S01]  /*7af0*/  ISETP.GE.U32.AND P4, PT, R77, 0x7f800000, PT ;  /* 0x7f8000004d00780c */ /* 0x000fe20003f86070 */
[----:B------:R-:W-:Y:S01]  /*7b00*/  IMAD.SHL.U32 R59, R173, 0x8, RZ ;  /* 0x00000008ad3b7824 */ /* 0x000fe200078e00ff */
[----:B------:R-:W-:Y:S01]  /*7b10*/  F2FP.F16.F32.PACK_AB R19, R19, R20 ;  /* 0x000000141313723e */ /* 0x000fe200000000ff */
[----:B------:R-:W-:Y:S01]  /*7b20*/  IMAD R55, R173, 0x7, RZ ;  /* 0x00000007ad377824 */ /* 0x000fe200078e02ff */
[----:B------:R-:W-:Y:S01]  /*7b30*/  F2FP.F16.F32.PACK_AB R21, R21, R72 ;  /* 0x000000481515723e */ /* 0x000fe200000000ff */
[-C--:B--2---:R-:W-:Y:S01]  /*7b40*/  FFMA.FTZ R5, R8, R17.reuse, -0.16845393180847167969 ;  /* 0xbe2c7f3008057423 */ /* 0x084fe20000010011 */
[CC--:B------:R-:W-:Y:S01]  /*7b50*/  FFMA.FTZ R4, R15.reuse, R17.reuse, -0.16845393180847167969 ;  /* 0xbe2c7f300f047423 */ /* 0x0c0fe20000010011 */
[-C--:B------:R-:W-:Y:S01]  /*7b60*/  FFMA.FTZ R7, R12, R17.reuse, -0.16845393180847167969 ;  /* 0xbe2c7f300c077423 */ /* 0x080fe20000010011 */
[----:B------:R-:W-:Y:S01]  /*7b70*/  FFMA.FTZ R17, R18, R17, -0.16845393180847167969 ;  /* 0xbe2c7f3012117423 */ /* 0x000fe20000010011 */
[----:B------:R-:W-:Y:S01]  /*7b80*/  FFMA.FTZ R5, R8, R5, 0.1716887056827545166 ;  /* 0x3e2fcf2a08057423 */ /* 0x000fe20000010005 */
[C---:B------:R-:W-:Y:S01]  /*7b90*/  FFMA.FTZ R4, R15.reuse, R4, 0.1716887056827545166 ;  /* 0x3e2fcf2a0f047423 */ /* 0x040fe20000010004 */
[----:B------:R-:W-:Y:S01]  /*7ba0*/  FFMA.FTZ R7, R12, R7, 0.1716887056827545166 ;  /* 0x3e2fcf2a0c077423 */ /* 0x000fe20000010007 */
[----:B------:R-:W-:Y:S01]  /*7bb0*/  FFMA.FTZ R17, R18, R17, 0.1716887056827545166 ;  /* 0x3e2fcf2a12117423 */ /* 0x000fe20000010011 */
[----:B------:R-:W-:Y:S01]  /*7bc0*/  FFMA.FTZ R5, R8, R5, -0.17900948226451873779 ;  /* 0xbe374e4308057423 */ /* 0x000fe20000010005 */
[C---:B------:R-:W-:Y:S01]  /*7bd0*/  FFMA.FTZ R4, R15.reuse, R4, -0.17900948226451873779 ;  /* 0xbe374e430f047423 */ /* 0x040fe20000010004 */
[----:B------:R-:W-:Y:S01]  /*7be0*/  FFMA.FTZ R7, R12, R7, -0.17900948226451873779 ;  /* 0xbe374e430c077423 */ /* 0x000fe20000010007 */
[----:B------:R-:W-:Y:S01]  /*7bf0*/  FFMA.FTZ R17, R18, R17, -0.17900948226451873779 ;  /* 0xbe374e4312117423 */ /* 0x000fe20000010011 */
[----:B------:R-:W-:Y:S01]  /*7c00*/  FFMA.FTZ R5, R8, R5, 0.20512372255325317383 ;  /* 0x3e520bf408057423 */ /* 0x000fe20000010005 */
[C---:B------:R-:W-:Y:S01]  /*7c10*/  FFMA.FTZ R4, R15.reuse, R4, 0.20512372255325317383 ;  /* 0x3e520bf40f047423 */ /* 0x040fe20000010004 */
[----:B------:R-:W-:Y:S01]  /*7c20*/  FFMA.FTZ R7, R12, R7, 0.20512372255325317383 ;  /* 0x3e520bf40c077423 */ /* 0x000fe20000010007 */
[----:B------:R-:W-:Y:S01]  /*7c30*/  FFMA.FTZ R17, R18, R17, 0.20512372255325317383 ;  /* 0x3e520bf412117423 */ /* 0x000fe20000010011 */
[----:B------:R-:W-:Y:S01]  /*7c40*/  FFMA.FTZ R5, R8, R5, -0.24046532809734344482 ;  /* 0xbe763c8b08057423 */ /* 0x000fe20000010005 */
[C---:B------:R-:W-:Y:S01]  /*7c50*/  FFMA.FTZ R4, R15.reuse, R4, -0.24046532809734344482 ;  /* 0xbe763c8b0f047423 */ /* 0x040fe20000010004 */
[----:B------:R-:W-:Y:S01]  /*7c60*/  FFMA.FTZ R7, R12, R7, -0.24046532809734344482 ;  /* 0xbe763c8b0c077423 */ /* 0x000fe20000010007 */
[----:B------:R-:W-:Y:S01]  /*7c70*/  FFMA.FTZ R17, R18, R17, -0.24046532809734344482 ;  /* 0xbe763c8b12117423 */ /* 0x000fe20000010011 */
[----:B------:R-:W-:Y:S01]  /*7c80*/  FFMA.FTZ R5, R8, R5, 0.28857114911079406738 ;  /* 0x3e93bf9908057423 */ /* 0x000fe20000010005 */
[C---:B------:R-:W-:Y:S01]  /*7c90*/  FFMA.FTZ R4, R15.reuse, R4, 0.28857114911079406738 ;  /* 0x3e93bf990f047423 */ /* 0x040fe20000010004 */
[----:B------:R-:W-:Y:S01]  /*7ca0*/  FFMA.FTZ R7, R12, R7, 0.28857114911079406738 ;  /* 0x3e93bf990c077423 */ /* 0x000fe20000010007 */
[----:B------:R-:W-:Y:S01]  /*7cb0*/  FFMA.FTZ R17, R18, R17, 0.28857114911079406738 ;  /* 0x3e93bf9912117423 */ /* 0x000fe20000010011 */
[----:B------:R-:W-:Y:S01]  /*7cc0*/  FFMA.FTZ R5, R8, R5, -0.36067417263984680176 ;  /* 0xbeb8aa4908057423 */ /* 0x000fe20000010005 */
[C---:B------:R-:W-:Y:S01]  /*7cd0*/  FFMA.FTZ R4, R15.reuse, R4, -0.36067417263984680176 ;  /* 0xbeb8aa490f047423 */ /* 0x040fe20000010004 */
[----:B------:R-:W-:Y:S01]  /*7ce0*/  FFMA.FTZ R7, R12, R7, -0.36067417263984680176 ;  /* 0xbeb8aa490c077423 */ /* 0x000fe20000010007 */
[----:B------:R-:W-:Y:S01]  /*7cf0*/  FFMA.FTZ R17, R18, R17, -0.36067417263984680176 ;  /* 0xbeb8aa4912117423 */ /* 0x000fe20000010011 */
[----:B------:R-:W-:Y:S01]  /*7d00*/  FFMA.FTZ R5, R8, R5, 0.48089820146560668945 ;  /* 0x3ef6384a08057423 */ /* 0x000fe20000010005 */
[C---:B------:R-:W-:Y:S01]  /*7d10*/  FFMA.FTZ R4, R15.reuse, R4, 0.48089820146560668945 ;  /* 0x3ef6384a0f047423 */ /* 0x040fe20000010004 */
[----:B------:R-:W-:Y:S01]  /*7d20*/  FFMA.FTZ R7, R12, R7, 0.48089820146560668945 ;  /* 0x3ef6384a0c077423 */ /* 0x000fe20000010007 */
[----:B------:R-:W-:Y:S01]  /*7d30*/  FFMA.FTZ R17, R18, R17, 0.48089820146560668945 ;  /* 0x3ef6384a12117423 */ /* 0x000fe20000010011 */
[----:B------:R-:W-:Y:S01]  /*7d40*/  FFMA.FTZ R5, R8, R5, -0.72134751081466674805 ;  /* 0xbf38aa3b08057423 */ /* 0x000fe20000010005 */
[C---:B------:R-:W-:Y:S01]  /*7d50*/  FFMA.FTZ R4, R15.reuse, R4, -0.72134751081466674805 ;  /* 0xbf38aa3b0f047423 */ /* 0x040fe20000010004 */
[----:B------:R-:W-:Y:S01]  /*7d60*/  FFMA.FTZ R7, R12, R7, -0.72134751081466674805 ;  /* 0xbf38aa3b0c077423 */ /* 0x000fe20000010007 */
[----:B------:R-:W-:Y:S01]  /*7d70*/  FFMA.FTZ R17, R18, R17, -0.72134751081466674805 ;  /* 0xbf38aa3b12117423 */ /* 0x000fe20000010011 */
[----:B------:R-:W-:Y:S01]  /*7d80*/  FMUL R5, R8, R5 ;  /* 0x0000000508057220 */ /* 0x000fe20000400000 */
[C---:B------:R-:W-:Y:S01]  /*7d90*/  FMUL R4, R15.reuse, R4 ;  /* 0x000000040f047220 */ /* 0x040fe20000400000 */
[----:B------:R-:W-:Y:S01]  /*7da0*/  FMUL R7, R12, R7 ;  /* 0x000000070c077220 */ /* 0x000fe20000400000 */
[----:B------:R-:W-:Y:S01]  /*7db0*/  FMUL R17, R18, R17 ;  /* 0x0000001112117220 */ /* 0x000fe20000400000 */
[----:B------:R-:W-:Y:S01]  /*7dc0*/  FMUL R5, R8, R5 ;  /* 0x0000000508057220 */ /* 0x000fe20000400000 */
[C---:B------:R-:W-:Y:S01]  /*7dd0*/  FMUL R4, R15.reuse, R4 ;  /* 0x000000040f047220 */ /* 0x040fe20000400000 */
[----:B------:R-:W-:Y:S01]  /*7de0*/  FMUL R7, R12, R7 ;  /* 0x000000070c077220 */ /* 0x000fe20000400000 */
[----:B------:R-:W-:Y:S01]  /*7df0*/  FMUL R17, R18, R17 ;  /* 0x0000001112117220 */ /* 0x000fe20000400000 */
[----:B------:R-:W-:Y:S01]  /*7e00*/  FFMA.FTZ R8, R8, 1.4426950216293334961, R5 ;  /* 0x3fb8aa3b08087823 */ /* 0x000fe20000010005 */
[----:B------:R-:W-:Y:S01]  /*7e10*/  FFMA.FTZ R15, R15, 1.4426950216293334961, R4 ;  /* 0x3fb8aa3b0f0f7823 */ /* 0x000fe20000010004 */
[----:B------:R-:W-:Y:S01]  /*7e20*/  @P5 MOV R5, 0x7f800000 ;  /* 0x7f80000000055802 */ /* 0x000fe20000000f00 */
[----:B------:R-:W-:Y:S01]  /*7e30*/  FFMA.FTZ R17, R18, 1.4426950216293334961, R17 ;  /* 0x3fb8aa3b12117823 */ /* 0x000fe20000010011 */
[----:B------:R-:W-:Y:S01]  /*7e40*/  @P0 MOV R4, 0x7f800000 ;  /* 0x7f80000000040802 */ /* 0x000fe20000000f00 */
[----:B------:R-:W-:Y:S01]  /*7e50*/  FADD R36, R14, R15 ;  /* 0x0000000f0e247221 */ /* 0x000fe20000000000 */
[----:B------:R-:W-:Y:S01]  /*7e60*/  FADD R8, R9, R8 ;  /* 0x0000000809087221 */ /* 0x000fe20000000000 */
[----:B------:R-:W-:Y:S01]  /*7e70*/  @P5 FFMA.FTZ R36, R84, R5, +INF ;  /* 0x7f80000054245423 */ /* 0x000fe20000010005 */
[----:B------:R-:W-:Y:S01]  /*7e80*/  LOP3.LUT R5, R2, 0x7f, RZ, 0xc0, !PT ;  /* 0x0000007f02057812 */ /* 0x000fe200078ec0ff */
[----:B------:R-:W-:Y:S01]  /*7e90*/  @P0 FFMA.FTZ R8, R73, R4, +INF ;  /* 0x7f80000049080423 */ /* 0x000fe20000010004 */
[----:B------:R-:W-:Y:S01]  /*7ea0*/  FFMA.FTZ R12, R12, 1.4426950216293334961, R7 ;  /* 0x3fb8aa3b0c0c7823 */ /* 0x000fe20000010007 */
[----:B------:R-:W-:Y:S01]  /*7eb0*/  @P1 MOV R6, 0x7f800000 ;  /* 0x7f80000000061802 */ /* 0x000fe20000000f00 */
[----:B------:R-:W-:Y:S01]  /*7ec0*/  @P4 IMAD.MOV.U32 R4, RZ, RZ, 0x7f800000 ;  /* 0x7f800000ff044424 */ /* 0x000fe200078e00ff */
[----:B------:R-:W-:Y:S01]  /*7ed0*/  F2FP.F16.F32.PACK_AB R18, R93, R38 ;  /* 0x000000265d12723e */ /* 0x000fe200000000ff */
[----:B------:R-:W-:Y:S01]  /*7ee0*/  FADD R9, R13, R12 ;  /* 0x0000000c0d097221 */ /* 0x000fe20000000000 */
[----:B------:R-:W-:Y:S01]  /*7ef0*/  LEA R38, R5, UR17, 0x4 ;  /* 0x0000001105267c11 */ /* 0x000fe2000f8e20ff */
[----:B------:R-:W-:Y:S01]  /*7f00*/  BAR.SYNC.DEFER_BLOCKING 0x0 ;  /* 0x0000000000007b1d */ /* 0x000fe20000010000 */
[----:B------:R-:W-:Y:S01]  /*7f10*/  FADD R37, R16, R17 ;  /* 0x0000001110257221 */ /* 0x000fe20000000000 */
[----:B------:R-:W-:Y:S01]  /*7f20*/  @P1 FFMA.FTZ R9, R75, R6, +INF ;  /* 0x7f8000004b091423 */ /* 0x000fe20000010006 */
[----:B------:R-:W-:Y:S01]  /*7f30*/  @P4 FFMA.FTZ R37, R77, R4, +INF ;  /* 0x7f8000004d254423 */ /* 0x000fe20000010004 */
[----:B------:R-:W-:Y:S01]  /*7f40*/  F2FP.F16.F32.PACK_AB R16, R78, R47 ;  /* 0x0000002f4e10723e */ /* 0x000fe200000000ff */
[----:B------:R-:W-:Y:S01]  /*7f50*/  IMAD R89, R173, 0x16, RZ ;  /* 0x00000016ad597824 */ /* 0x000fe200078e02ff */
[----:B------:R-:W-:Y:S01]  /*7f60*/  F2FP.F16.F32.PACK_AB R17, R127, R76 ;  /* 0x0000004c7f11723e */ /* 0x000fe200000000ff */
[C---:B------:R-:W-:Y:S01]  /*7f70*/  IMAD R61, R173.reuse, 0x9, RZ ;  /* 0x00000009ad3d7824 */ /* 0x040fe200078e02ff */
[----:B------:R-:W-:Y:S01]  /*7f80*/  F2FP.F16.F32.PACK_AB R72, R70, R23 ;  /* 0x000000174648723e */ /* 0x000fe200000000ff */
[C---:B------:R-:W-:Y:S01]  /*7f90*/  IMAD R93, R173.reuse, 0x18, RZ ;  /* 0x00000018ad5d7824 */ /* 0x040fe200078e02ff */
[----:B------:R-:W-:Y:S01]  /*7fa0*/  F2FP.F16.F32.PACK_AB R20, R74, R45 ;  /* 0x0000002d4a14723e */ /* 0x000fe200000000ff */
[C---:B------:R-:W-:Y:S01]  /*7fb0*/  IMAD R97, R173.reuse, 0x1a, RZ ;  /* 0x0000001aad617824 */ /* 0x040fe200078e02ff */
[----:B------:R-:W-:Y:S01]  /*7fc0*/  F2FP.F16.F32.PACK_AB R22, R22, R43 ;  /* 0x0000002b1616723e */ /* 0x000fe200000000ff */
[----:B------:R-:W-:Y:S01]  /*7fd0*/  IMAD R117, R173, 0x24, RZ ;  /* 0x00000024ad757824 */ /* 0x000fe200078e02ff */
[----:B------:R-:W-:Y:S01]  /*7fe0*/  F2FP.F16.F32.PACK_AB R23, R99, R48 ;  /* 0x000000306317723e */ /* 0x000fe200000000ff */
[----:B------:R-:W-:Y:S01]  /*7ff0*/  IMAD R91, R173, 0x17, RZ ;  /* 0x00000017ad5b7824 */ /* 0x000fe200078e02ff */
[----:B------:R-:W-:Y:S01]  /*8000*/  FSETP.NEU.AND P3, PT, R73, RZ, PT ;  /* 0x000000ff4900720b */ /* 0x000fe20003f6d000 */
[----:B------:R-:W2:Y:S01]  /*8010*/  LDC.64 R48, c[0x0][0x228] ;  /* 0x00008a00ff307b82 */ /* 0x000ea20000000a00 */
[----:B------:R-:W-:Y:S01]  /*8020*/  FSETP.NEU.AND P2, PT, R75, RZ, PT ;  /* 0x000000ff4b00720b */ /* 0x000fe20003f4d000 */
[----:B------:R-:W-:Y:S01]  /*8030*/  IMAD R95, R173, 0x19, RZ ;  /* 0x00000019ad5f7824 */ /* 0x000fe200078e02ff */
[----:B------:R-:W-:Y:S01]  /*8040*/  F2FP.F16.F32.PACK_AB R73, R135, R68 ;  /* 0x000000448749723e */ /* 0x000fe200000000ff */
[----:B------:R-:W-:Y:S01]  /*8050*/  IMAD R135, R173, 0x2c, RZ ;  /* 0x0000002cad877824 */ /* 0x000fe200078e02ff */
[----:B------:R-:W-:Y:S01]  /*8060*/  F2FP.F16.F32.PACK_AB R74, R101, R46 ;  /* 0x0000002e654a723e */ /* 0x000fe200000000ff */
[----:B------:R-:W-:Y:S01]  /*8070*/  IMAD R101, R173, 0x1c, RZ ;  /* 0x0000001cad657824 */ /* 0x000fe200078e02ff */
[----:B------:R-:W3:Y:S01]  /*8080*/  LDS.128 R4, [R38] ;  /* 0x0000000026047984 */ /* 0x000ee20000000c00 */
[----:B------:R-:W-:Y:S01]  /*8090*/  F2FP.F16.F32.PACK_AB R75, R103, R44 ;  /* 0x0000002c674b723e */ /* 0x000fe200000000ff */
[----:B------:R-:W-:Y:S01]  /*80a0*/  IMAD R99, R173, 0x1b, RZ ;  /* 0x0000001bad637824 */ /* 0x000fe200078e02ff */
[----:B------:R-:W-:Y:S01]  /*80b0*/  F2FP.F16.F32.PACK_AB R44, R66, R41 ;  /* 0x00000029422c723e */ /* 0x000fe200000000ff */
[----:B------:R-:W-:Y:S01]  /*80c0*/  BAR.SYNC.DEFER_BLOCKING 0x0 ;  /* 0x0000000000007b1d */ /* 0x000fe20000010000 */
[----:B------:R-:W-:Y:S01]  /*80d0*/  F2FP.F16.F32.PACK_AB R45, R139, R64 ;  /* 0x000000408b2d723e */ /* 0x000fe200000000ff */
[----:B------:R-:W-:Y:S01]  /*80e0*/  IMAD R103, R173, 0x1d, RZ ;  /* 0x0000001dad677824 */ /* 0x000fe200078e02ff */
[----:B------:R-:W-:Y:S01]  /*80f0*/  F2FP.F16.F32.PACK_AB R46, R105, R42 ;  /* 0x0000002a692e723e */ /* 0x000fe200000000ff */
[----:B------:R-:W-:Y:S01]  /*8100*/  IMAD R105, R173, 0x1e, RZ ;  /* 0x0000001ead697824 */ /* 0x000fe200078e02ff */
[----:B------:R-:W-:Y:S01]  /*8110*/  F2FP.F16.F32.PACK_AB R47, R107, R40 ;  /* 0x000000286b2f723e */ /* 0x000fe200000000ff */
[C---:B------:R-:W-:Y:S01]  /*8120*/  IMAD R107, R173.reuse, 0x1f, RZ ;  /* 0x0000001fad6b7824 */ /* 0x040fe200078e02ff */
        /* <DEDUP_REMOVED lines=8> */
[----:B-1----:R-:W-:Y:S01]  /*81b0*/  LOP3.LUT R206, R206, 0x7f, RZ, 0xc0, !PT ;  /* 0x0000007fcece7812 */ /* 0x002fe200078ec0ff */
[C---:B------:R-:W-:Y:S01]  /*81c0*/  IMAD R181, R173.reuse, 0x48, RZ ;  /* 0x00000048adb57824 */ /* 0x040fe200078e02ff */
[----:B------:R-:W-:Y:S01]  /*81d0*/  F2FP.F16.F32.PACK_AB R70, R34, R35 ;  /* 0x000000232246723e */ /* 0x000fe200000000ff */
[C---:B------:R-:W-:Y:S01]  /*81e0*/  IMAD R115, R173.reuse, 0x23, RZ ;  /* 0x00000023ad737824 */ /* 0x040fe200078e02ff */
[----:B0-----:R-:W-:Y:S01]  /*81f0*/  LEA R204, R204, R206, 0x7 ;  /* 0x000000cecccc7211 */ /* 0x001fe200078e38ff */
[C---:B------:R-:W-:Y:S01]  /*8200*/  IMAD R185, R173.reuse, 0x4c, RZ ;  /* 0x0000004cadb97824 */ /* 0x040fe200078e02ff */
[----:B------:R-:W-:Y:S01]  /*8210*/  F2FP.F16.F32.PACK_AB R71, R32, R33 ;  /* 0x000000212047723e */ /* 0x000fe200000000ff */
[----:B------:R-:W-:Y:S01]  /*8220*/  IMAD R183, R173, 0x4a, RZ ;  /* 0x0000004aadb77824 */ /* 0x000fe200078e02ff */
[----:B------:R-:W-:Y:S01]  /*8230*/  F2FP.F16.F32.PACK_AB R68, R52, R39 ;  /* 0x000000273444723e */ /* 0x000fe200000000ff */
[----:B------:R-:W-:Y:S01]  /*8240*/  STSM.16.M88.4 [R3], R16 ;  /* 0x0000001003007844 */ /* 0x000fe20000000200 */
[----:B------:R-:W-:Y:S01]  /*8250*/  IMAD R41, R204, UR5, RZ ;  /* 0x00000005cc297c24 */ /* 0x000fe2000f8e02ff */
[----:B------:R-:W-:Y:S01]  /*8260*/  USHF.L.U32 UR5, UR4, 0x1, URZ ;  /* 0x0000000104057899 */ /* 0x000fe2000800063f */
[----:B------:R-:W-:Y:S01]  /*8270*/  F2FP.F16.F32.PACK_AB R69, R151, R50 ;  /* 0x000000329745723e */ /* 0x000fe200000000ff */
[----:B------:R-:W-:Y:S01]  /*8280*/  BAR.SYNC.DEFER_BLOCKING 0x0 ;  /* 0x0000000000007b1d */ /* 0x000fe20000010000 */
[C---:B------:R-:W-:Y:S01]  /*8290*/  IMAD.HI R42, R41.reuse, 0x2, RZ ;  /* 0x00000002292a7827 */ /* 0x040fe200078e02ff */
[----:B------:R-:W-:-:S02]  /*82a0*/  SHF.L.U32 R43, R41, 0x1, RZ ;  /* 0x00000001292b7819 */ /* 0x000fc400000006ff */
[----:B------:R-:W-:Y:S01]  /*82b0*/  FSETP.NEU.AND P0, PT, R77, RZ, PT ;  /* 0x000000ff4d00720b */ /* 0x000fe20003f0d000 */
[----:B------:R-:W-:Y:S01]  /*82c0*/  IMAD R77, R173, 0x11, RZ ;  /* 0x00000011ad4d7824 */ /* 0x000fe200078e02ff */
[----:B--2---:R-:W-:Y:S01]  /*82d0*/  IADD3 R40, P4, P5, R43, UR5, R48 ;  /* 0x000000052b287c10 */ /* 0x004fe2000fd9e030 */
[----:B------:R-:W-:Y:S01]  /*82e0*/  UIMAD.WIDE UR4, UR4, 0x2, URZ ;  /* 0x00000002040478a5 */ /* 0x000fe2000f8e023f */
[----:B------:R-:W-:Y:S01]  /*82f0*/  FSETP.NEU.AND P1, PT, R84, RZ, PT ;  /* 0x000000ff5400720b */ /* 0x000fe20003f2d000 */
[C---:B------:R-:W-:Y:S01]  /*8300*/  IMAD R187, R173.reuse, 0x4e, RZ ;  /* 0x0000004eadbb7824 */ /* 0x040fe200078e02ff */
[C---:B------:R-:W-:Y:S01]  /*8310*/  SHF.L.U32 R109, R173.reuse, 0x5, RZ ;  /* 0x00000005ad6d7819 */ /* 0x040fe200000006ff */
[----:B------:R-:W-:Y:S01]  /*8320*/  IMAD R119, R173, 0x25, RZ ;  /* 0x00000025ad777824 */ /* 0x000fe200078e02ff */
[----:B------:R-:W-:Y:S01]  /*8330*/  FSEL R9, R9, -INF , P2 ;  /* 0xff80000009097808 */ /* 0x000fe20001000000 */
[C---:B------:R-:W-:Y:S01]  /*8340*/  IMAD R191, R173.reuse, 0x52, RZ ;  /* 0x00000052adbf7824 */ /* 0x040fe200078e02ff */
[----:B------:R-:W-:Y:S01]  /*8350*/  IADD3.X R41, R42, UR5, R49, P4, P5 ;  /* 0x000000052a297c10 */ /* 0x000fe2000a7ea431 */
[C---:B------:R-:W-:Y:S01]  /*8360*/  IMAD R123, R173.reuse, 0x27, RZ ;  /* 0x00000027ad7b7824 */ /* 0x040fe200078e02ff */
[C---:B------:R-:W-:Y:S01]  /*8370*/  SHF.L.U32 R49, R173.reuse, 0x2, RZ ;  /* 0x00000002ad317819 */ /* 0x040fe200000006ff */
[C---:B------:R-:W-:Y:S01]  /*8380*/  IMAD R189, R173.reuse, 0x50, RZ ;  /* 0x00000050adbd7824 */ /* 0x040fe200078e02ff */
[----:B------:R-:W-:Y:S01]  /*8390*/  FSEL R36, R36, -INF , P1 ;  /* 0xff80000024247808 */ /* 0x000fe20000800000 */
[----:B------:R-:W-:Y:S01]  /*83a0*/  IMAD R193, R173, 0x54, RZ ;  /* 0x00000054adc17824 */ /* 0x000fe200078e02ff */
[----:B------:R-:W-:Y:S01]  /*83b0*/  FSEL R37, R37, -INF , P0 ;  /* 0xff80000025257808 */ /* 0x000fe20000000000 */
[C---:B------:R-:W-:Y:S01]  /*83c0*/  IMAD R127, R173.reuse, 0x29, RZ ;  /* 0x00000029ad7f7824 */ /* 0x040fe200078e02ff */
[----:B------:R-:W-:Y:S01]  /*83d0*/  SHF.L.U32 R2, R2, 0x1, RZ ;  /* 0x0000000102027819 */ /* 0x000fe200000006ff */
[C---:B------:R-:W-:Y:S01]  /*83e0*/  IMAD R197, R173.reuse, 0x58, RZ ;  /* 0x00000058adc57824 */ /* 0x040fe200078e02ff */
[----:B------:R-:W-:Y:S01]  /*83f0*/  LDS.128 R12, [R38] ;  /* 0x00000000260c7984 */ /* 0x000fe20000000c00 */
[----:B------:R-:W-:-:S02]  /*8400*/  IMAD R195, R173, 0x56, RZ ;  /* 0x00000056adc37824 */ /* 0x000fc400078e02ff */
[----:B------:R-:W-:Y:S01]  /*8410*/  FFMA R9, R9, 0.69314718246459960938, R56 ;  /* 0x3f31721809097823 */ /* 0x000fe20000000038 */
[C---:B------:R-:W-:Y:S01]  /*8420*/  IMAD R199, R173.reuse, 0x5a, RZ ;  /* 0x0000005aadc77824 */ /* 0x040fe200078e02ff */
[----:B------:R-:W-:Y:S01]  /*8430*/  BAR.SYNC.DEFER_BLOCKING 0x0 ;  /* 0x0000000000007b1d */ /* 0x000fe20000010000 */
[C---:B------:R-:W-:Y:S02]  /*8440*/  IMAD R131, R173.reuse, 0x2b, RZ ;  /* 0x0000002bad837824 */ /* 0x040fe400078e02ff */
[----:B------:R-:W-:Y:S01]  /*8450*/  FFMA R36, R36, 0.69314718246459960938, R11 ;  /* 0x3f31721824247823 */ /* 0x000fe2000000000b */
[----:B------:R-:W-:Y:S02]  /*8460*/  IMAD R203, R173, 0x5e, RZ ;  /* 0x0000005eadcb7824 */ /* 0x000fe400078e02ff */
[----:B------:R-:W-:Y:S01]  /*8470*/  FFMA R37, R37, 0.69314718246459960938, R82 ;  /* 0x3f31721825257823 */ /* 0x000fe20000000052 */
[C---:B------:R-:W-:Y:S01]  /*8480*/  IMAD R141, R173.reuse, 0x2d, RZ ;  /* 0x0000002dad8d7824 */ /* 0x040fe200078e02ff */
[----:B------:R-:W-:Y:S01]  /*8490*/  ULDC UR4, c[0x0][0x27c] ;  /* 0x00009f0000047ab9 */ /* 0x000fe20000000800 */
[C---:B------:R-:W-:Y:S01]  /*84a0*/  IMAD R201, R173.reuse, 0x5c, RZ ;  /* 0x0000005cadc97824 */ /* 0x040fe200078e02ff */
[----:B------:R-:W-:Y:S01]  /*84b0*/  UIMAD UR4, UR16, UR4, URZ ;  /* 0x00000004100472a4 */ /* 0x000fe2000f8e023f */
[----:B------:R-:W-:-:S02]  /*84c0*/  IMAD R205, R173, 0x60, RZ ;  /* 0x00000060adcd7824 */ /* 0x000fc400078e02ff */
[C---:B------:R-:W-:Y:S01]  /*84d0*/  IMAD R153, R173.reuse, 0x2f, RZ ;  /* 0x0000002fad997824 */ /* 0x040fe200078e02ff */
[----:B------:R-:W-:Y:S01]  /*84e0*/  USHF.L.U32 UR7, UR4, 0x2, URZ ;  /* 0x0000000204077899 */ /* 0x000fe2000800063f */
[C---:B------:R-:W-:Y:S01]  /*84f0*/  IMAD R209, R173.reuse, 0x64, RZ ;  /* 0x00000064add17824 */ /* 0x040fe200078e02ff */
[----:B------:R-:W-:Y:S01]  /*8500*/  UIMAD.WIDE UR4, UR4, 0x4, URZ ;  /* 0x00000004040478a5 */ /* 0x000fe2000f8e023f */
[C---:B------:R-:W-:Y:S02]  /*8510*/  IMAD R207, R173.reuse, 0x62, RZ ;  /* 0x00000062adcf7824 */ /* 0x040fe400078e02ff */
[C---:B------:R-:W-:Y:S02]  /*8520*/  IMAD R211, R173.reuse, 0x66, RZ ;  /* 0x00000066add37824 */ /* 0x040fe400078e02ff */
[C---:B------:R-:W-:Y:S02]  /*8530*/  IMAD R157, R173.reuse, 0x31, RZ ;  /* 0x00000031ad9d7824 */ /* 0x040fe400078e02ff */
[----:B------:R-:W-:-:S02]  /*8540*/  IMAD R215, R173, 0x6a, RZ ;  /* 0x0000006aadd77824 */ /* 0x000fc400078e02ff */
[C---:B------:R-:W-:Y:S01]  /*8550*/  IMAD R161, R173.reuse, 0x33, RZ ;  /* 0x00000033ada17824 */ /* 0x040fe200078e02ff */
[----:B------:R-:W-:Y:S01]  /*8560*/  STSM.16.M88.4 [R3], R20 ;  /* 0x0000001403007844 */ /* 0x000fe20000000200 */
[C---:B------:R-:W-:Y:S02]  /*8570*/  IMAD R213, R173.reuse, 0x68, RZ ;  /* 0x00000068add57824 */ /* 0x040fe400078e02ff */
[C---:B------:R-:W-:Y:S01]  /*8580*/  IMAD R217, R173.reuse, 0x6c, RZ ;  /* 0x0000006cadd97824 */ /* 0x040fe200078e02ff */
[----:B------:R-:W-:Y:S01]  /*8590*/  BAR.SYNC.DEFER_BLOCKING 0x0 ;  /* 0x0000000000007b1d */ /* 0x000fe20000010000 */
[C---:B------:R-:W-:Y:S02]  /*85a0*/  IMAD R165, R173.reuse, 0x35, RZ ;  /* 0x00000035ada57824 */ /* 0x040fe400078e02ff */
[C---:B------:R-:W-:Y:S02]  /*85b0*/  IMAD R221, R173.reuse, 0x70, RZ ;  /* 0x00000070addd7824 */ /* 0x040fe400078e02ff */
[----:B------:R-:W-:-:S02]  /*85c0*/  IMAD R219, R173, 0x6e, RZ ;  /* 0x0000006eaddb7824 */ /* 0x000fc400078e02ff */
[C---:B------:R-:W-:Y:S02]  /*85d0*/  IMAD R223, R173.reuse, 0x72, RZ ;  /* 0x00000072addf7824 */ /* 0x040fe400078e02ff */
[C---:B------:R-:W-:Y:S02]  /*85e0*/  IMAD R169, R173.reuse, 0x37, RZ ;  /* 0x00000037ada97824 */ /* 0x040fe400078e02ff */
[C---:B------:R-:W-:Y:S02]  /*85f0*/  IMAD R227, R173.reuse, 0x76, RZ ;  /* 0x00000076ade37824 */ /* 0x040fe400078e02ff */
[C---:B------:R-:W-:Y:S02]  /*8600*/  IMAD R149, R173.reuse, 0x39, RZ ;  /* 0x00000039ad957824 */ /* 0x040fe400078e02ff */
[C---:B------:R-:W-:Y:S02]  /*8610*/  IMAD R225, R173.reuse, 0x74, RZ ;  /* 0x00000074ade17824 */ /* 0x040fe400078e02ff */
[----:B------:R-:W-:-:S02]  /*8620*/  IMAD R151, R173, 0x78, RZ ;  /* 0x00000078ad977824 */ /* 0x000fc400078e02ff */
[C---:B------:R-:W-:Y:S02]  /*8630*/  IMAD R137, R173.reuse, 0x3b, RZ ;  /* 0x0000003bad897824 */ /* 0x040fe400078e02ff */
[C---:B------:R-:W-:Y:S02]  /*8640*/  IMAD R139, R173.reuse, 0x7e, RZ ;  /* 0x0000007ead8b7824 */ /* 0x040fe400078e02ff */
[C---:B------:R-:W-:Y:S01]  /*8650*/  IMAD R145, R173.reuse, 0x7a, RZ ;  /* 0x0000007aad917824 */ /* 0x040fe200078e02ff */
[----:B------:R-:W-:Y:S01]  /*8660*/  LDS.128 R16, [R38] ;  /* 0x0000000026107984 */ /* 0x000fe20000000c00 */
[C---:B------:R-:W-:Y:S02]  /*8670*/  IMAD R133, R173.reuse, 0x7c, RZ ;  /* 0x0000007cad857824 */ /* 0x040fe400078e02ff */
[C---:B------:R-:W-:Y:S01]  /*8680*/  IMAD R39, R173.reuse, 0x3d, RZ ;  /* 0x0000003dad277824 */ /* 0x040fe200078e02ff */
[----:B------:R-:W-:Y:S01]  /*8690*/  BAR.SYNC.DEFER_BLOCKING 0x0 ;  /* 0x0000000000007b1d */ /* 0x000fe20000010000 */
[----:B------:R-:W-:-:S05]  /*86a0*/  IMAD R57, R173, 0x3f, RZ ;  /* 0x0000003fad397824 */ /* 0x000fca00078e02ff */
[----:B------:R0:W-:Y:S02]  /*86b0*/  STSM.16.M88.4 [R3], R72 ;  /* 0x0000004803007844 */ /* 0x0001e40000000200 */
[----:B------:R-:W-:Y:S01]  /*86c0*/  BAR.SYNC.DEFER_BLOCKING 0x0 ;  /* 0x0000000000007b1d */ /* 0x000fe20000010000 */
[C---:B0-----:R-:W-:Y:S01]  /*86d0*/  IMAD R73, R173.reuse, 0xf, RZ ;  /* 0x0000000fad497824 */ /* 0x041fe200078e02ff */
[----:B------:R-:W-:-:S04]  /*86e0*/  SHF.L.U32 R75, R173, 0x4, RZ ;  /* 0x00000004ad4b7819 */ /* 0x000fc800000006ff */
[----:B------:R-:W-:Y:S02]  /*86f0*/  LDS.128 R20, [R38] ;  /* 0x0000000026147984 */ /* 0x000fe40000000c00 */
[----:B------:R-:W-:Y:S06]  /*8700*/  BAR.SYNC.DEFER_BLOCKING 0x0 ;  /* 0x0000000000007b1d */ /* 0x000fec0000010000 */
[----:B------:R0:W-:Y:S02]  /*8710*/  STSM.16.M88.4 [R3], R44 ;  /* 0x0000002c03007844 */ /* 0x0001e40000000200 */
[----:B------:R-:W-:Y:S01]  /*8720*/  BAR.SYNC.DEFER_BLOCKING 0x0 ;  /* 0x0000000000007b1d */ /* 0x000fe20000010000 */
[----:B0-----:R-:W-:-:S02]  /*8730*/  F2FP.F16.F32.PACK_AB R44, R58, R31 ;  /* 0x0000001f3a2c723e */ /* 0x001fc400000000ff */
[----:B------:R-:W-:Y:S01]  /*8740*/  F2FP.F16.F32.PACK_AB R46, R113, R30 ;  /* 0x0000001e712e723e */ /* 0x000fe200000000ff */
[----:B------:R-:W-:Y:S01]  /*8750*/  IMAD R113, R173, 0x22, RZ ;  /* 0x00000022ad717824 */ /* 0x000fe200078e02ff */
[----:B------:R-:W-:Y:S02]  /*8760*/  F2FP.F16.F32.PACK_AB R47, R28, R29 ;  /* 0x0000001d1c2f723e */ /* 0x000fe400000000ff */
[----:B------:R-:W-:Y:S01]  /*8770*/  F2FP.F16.F32.PACK_AB R45, R147, R54 ;  /* 0x00000036932d723e */ /* 0x000fe200000000ff */
[C---:B------:R-:W-:Y:S01]  /*8780*/  IMAD R147, R173.reuse, 0x2e, RZ ;  /* 0x0000002ead937824 */ /* 0x040fe200078e02ff */
[----:B------:R-:W0:Y:S01]  /*8790*/  LDS.128 R24, [R38] ;  /* 0x0000000026187984 */ /* 0x000e220000000c00 */
[----:B------:R-:W-:Y:S06]  /*87a0*/  BAR.SYNC.DEFER_BLOCKING 0x0 ;  /* 0x0000000000007b1d */ /* 0x000fec0000010000 */
[----:B------:R1:W-:Y:S02]  /*87b0*/  STSM.16.M88.4 [R3], R64 ;  /* 0x0000004003007844 */ /* 0x0003e40000000200 */
[----:B------:R-:W-:Y:S01]  /*87c0*/  BAR.SYNC.DEFER_BLOCKING 0x0 ;  /* 0x0000000000007b1d */ /* 0x000fe20000010000 */
[----:B-1----:R-:W-:-:S02]  /*87d0*/  IMAD R67, R173, 0xc, RZ ;  /* 0x0000000cad437824 */ /* 0x002fc400078e02ff */
[----:B------:R-:W-:-:S03]  /*87e0*/  IMAD R65, R173, 0xb, RZ ;  /* 0x0000000bad417824 */ /* 0x000fc600078e02ff */
[----:B------:R-:W1:Y:S02]  /*87f0*/  LDS.128 R28, [R38] ;  /* 0x00000000261c7984 */ /* 0x000e640000000c00 */
[----:B------:R-:W-:Y:S06]  /*8800*/  BAR.SYNC.DEFER_BLOCKING 0x0 ;  /* 0x0000000000007b1d */ /* 0x000fec0000010000 */
[----:B------:R2:W-:Y:S02]  /*8810*/  STSM.16.M88.4 [R3], R44 ;  /* 0x0000002c03007844 */ /* 0x0005e40000000200 */
[----:B------:R-:W-:Y:S01]  /*8820*/  BAR.SYNC.DEFER_BLOCKING 0x0 ;  /* 0x0000000000007b1d */ /* 0x000fe20000010000 */
[C---:B--2---:R-:W-:Y:S01]  /*8830*/  SHF.L.U32 R45, R173.reuse, 0x1, RZ ;  /* 0x00000001ad2d7819 */ /* 0x044fe200000006ff */
[C---:B------:R-:W-:Y:S01]  /*8840*/  IMAD R47, R173.reuse, 0x3, RZ ;  /* 0x00000003ad2f7824 */ /* 0x040fe200078e02ff */
[----:B------:R-:W-:-:S02]  /*8850*/  LEA R44, P5, R173, R40, 0x2 ;  /* 0x00000028ad2c7211 */ /* 0x000fc400078a10ff */
[-C--:B------:R-:W-:Y:S02]  /*8860*/  IADD3 R42, P4, R45, R40.reuse, RZ ;  /* 0x000000282d2a7210 */ /* 0x080fe40007f9e0ff */
[-C--:B------:R-:W-:Y:S02]  /*8870*/  IADD3 R46, P6, R53, R40.reuse, RZ ;  /* 0x00000028352e7210 */ /* 0x080fe40007fde0ff */
[-C--:B------:R-:W-:Y:S02]  /*8880*/  LEA.HI.X.SX32 R45, R45, R41.reuse, 0x1, P5 ;  /* 0x000000292d2d7211 */ /* 0x080fe400028f0eff */
[----:B------:R-:W-:Y:S01]  /*8890*/  LEA.HI.X.SX32 R43, R173, R41, 0x1, P4 ;  /* 0x00000029ad2b7211 */ /* 0x000fe200020f0eff */
[----:B------:R-:W2:Y:S01]  /*88a0*/  LDS.128 R32, [R38] ;  /* 0x0000000026207984 */ /* 0x000ea20000000c00 */
[----:B------:R-:W-:Y:S01]  /*88b0*/  BAR.SYNC.DEFER_BLOCKING 0x0 ;  /* 0x0000000000007b1d */ /* 0x000fe20000010000 */
[-C--:B------:R-:W-:Y:S02]  /*88c0*/  IADD3 R50, P5, R63, R40.reuse, RZ ;  /* 0x000000283f327210 */ /* 0x080fe40007fbe0ff */
[----:B------:R-:W-:-:S02]  /*88d0*/  LEA R48, P4, R173, R40, 0x3 ;  /* 0x00000028ad307211 */ /* 0x000fc400078818ff */
[-C--:B------:R-:W-:Y:S02]  /*88e0*/  LEA.HI.X.SX32 R47, R47, R41.reuse, 0x1, P6 ;  /* 0x000000292f2f7211 */ /* 0x080fe400030f0eff */
[-C--:B------:R-:W-:Y:S02]  /*88f0*/  IADD3 R52, P6, R67, R40.reuse, RZ ;  /* 0x0000002843347210 */ /* 0x080fe40007fde0ff */
[-C--:B------:R-:W-:Y:S02]  /*8900*/  LEA.HI.X.SX32 R51, R51, R41.reuse, 0x1, P5 ;  /* 0x0000002933337211 */ /* 0x080fe400028f0eff */
[-C--:B------:R-:W-:Y:S02]  /*8910*/  LEA.HI.X.SX32 R49, R49, R41.reuse, 0x1, P4 ;  /* 0x0000002931317211 */ /* 0x080fe400020f0eff */
[----:B------:R-:W-:Y:S02]  /*8920*/  LEA R58, P5, R173, R40, 0x4 ;  /* 0x00000028ad3a7211 */ /* 0x000fe400078a20ff */
[----:B------:R-:W-:-:S02]  /*8930*/  LEA.HI.X.SX32 R53, R53, R41, 0x1, P6 ;  /* 0x0000002935357211 */ /* 0x000fc400030f0eff */
[-C--:B------:R-:W-:Y:S02]  /*8940*/  IADD3 R60, P6, R79, R40.reuse, RZ ;  /* 0x000000284f3c7210 */ /* 0x080fe40007fde0ff */
[-C--:B------:R-:W-:Y:S02]  /*8950*/  LEA.HI.X.SX32 R59, R59, R41.reuse, 0x1, P5 ;  /* 0x000000293b3b7211 */ /* 0x080fe400028f0eff */
[-C--:B------:R-:W-:Y:S02]  /*8960*/  IADD3 R64, P5, R89, R40.reuse, RZ ;  /* 0x0000002859407210 */ /* 0x080fe40007fbe0ff */
[-C--:B------:R-:W-:Y:S01]  /*8970*/  LEA.HI.X.SX32 R61, R61, R41.reuse, 0x1, P6 ;  /* 0x000000293d3d7211 */ /* 0x080fe200030f0eff */
[----:B------:R4:W-:Y:S01]  /*8980*/  STSM.16.M88.4 [R3], R68 ;  /* 0x0000004403007844 */ /* 0x0009e20000000200 */
[----:B------:R-:W-:Y:S01]  /*8990*/  BAR.SYNC.DEFER_BLOCKING 0x0 ;  /* 0x0000000000007b1d */ /* 0x000fe20000010000 */
[----:B------:R-:W-:Y:S02]  /*89a0*/  IADD3 R66, P6, R93, R40, RZ ;  /* 0x000000285d427210 */ /* 0x000fe40007fde0ff */
[----:B------:R-:W-:-:S02]  /*89b0*/  LEA.HI.X.SX32 R65, R65, R41, 0x1, P5 ;  /* 0x0000002941417211 */ /* 0x000fc400028f0eff */
[----:B------:R-:W-:Y:S02]  /*89c0*/  LEA.HI.X.SX32 R67, R67, R41, 0x1, P6 ;  /* 0x0000002943437211 */ /* 0x000fe400030f0eff */
[----:B------:R-:W-:-:S04]  /*89d0*/  IADD3 R72, P6, R105, R40, RZ ;  /* 0x0000002869487210 */ /* 0x000fc80007fde0ff */
[-C--:B------:R-:W-:Y:S01]  /*89e0*/  LEA.HI.X.SX32 R73, R73, R41.reuse, 0x1, P6 ;  /* 0x0000002949497211 */ /* 0x080fe200030f0eff */
[----:B----4-:R-:W-:Y:S01]  /*89f0*/  IMAD R71, R173, 0xe, RZ ;  /* 0x0000000ead477824 */ /* 0x010fe200078e02ff */
[-C--:B------:R-:W-:Y:S01]  /*8a00*/  IADD3 R70, P5, R101, R40.reuse, RZ ;  /* 0x0000002865467210 */ /* 0x080fe20007fbe0ff */
[----:B------:R-:W-:Y:S01]  /*8a10*/  IMAD R69, R173, 0xd, RZ ;  /* 0x0000000dad457824 */ /* 0x000fe200078e02ff */
[-C--:B------:R-:W-:Y:S01]  /*8a20*/  IADD3 R78, P6, R117, R40.reuse, RZ ;  /* 0x00000028754e7210 */ /* 0x080fe20007fde0ff */
[----:B------:R-:W-:Y:S01]  /*8a30*/  IMAD R3, R173, 0x3e, RZ ;  /* 0x0000003ead037824 */ /* 0x000fe200078e02ff */
[C---:B------:R-:W-:Y:S02]  /*8a40*/  IADD3 R54, P4, R71.reuse, R40, RZ ;  /* 0x0000002847367210 */ /* 0x040fe40007f9e0ff */
[-C--:B------:R-:W-:Y:S02]  /*8a50*/  LEA.HI.X.SX32 R71, R71, R41.reuse, 0x1, P5 ;  /* 0x0000002947477211 */ /* 0x080fe400028f0eff */
[----:B------:R-:W-:-:S02]  /*8a60*/  LEA.HI.X.SX32 R55, R55, R41, 0x1, P4 ;  /* 0x0000002937377211 */ /* 0x000fc400020f0eff */
[-C--:B------:R-:W-:Y:S01]  /*8a70*/  IADD3 R62, P4, R85, R40.reuse, RZ ;  /* 0x00000028553e7210 */ /* 0x080fe20007f9e0ff */
[----:B---3--:R3:W-:Y:S01]  /*8a80*/  STG.E.U16 desc[UR18][R40.64], R4 ;  /* 0x0000000428007986 */ /* 0x0087e2000c101512 */
[-C--:B------:R-:W-:Y:S02]  /*8a90*/  IADD3 R76, P5, R113, R40.reuse, RZ ;  /* 0x00000028714c7210 */ /* 0x080fe40007fbe0ff */
[-C--:B------:R-:W-:Y:S02]  /*8aa0*/  LEA.HI.X.SX32 R63, R63, R41.reuse, 0x1, P4 ;  /* 0x000000293f3f7211 */ /* 0x080fe400020f0eff */
[----:B------:R-:W-:Y:S02]  /*8ab0*/  IADD3 R68, P4, R97, R40, RZ ;  /* 0x0000002861447210 */ /* 0x000fe40007f9e0ff */
[-C--:B------:R-:W-:Y:S02]  /*8ac0*/  LEA.HI.X.SX32 R77, R77, R41.reuse, 0x1, P5 ;  /* 0x000000294d4d7211 */ /* 0x080fe400028f0eff */
[----:B------:R-:W-:-:S02]  /*8ad0*/  LEA.HI.X.SX32 R69, R69, R41, 0x1, P4 ;  /* 0x0000002945457211 */ /* 0x000fc400020f0eff */
[-C--:B------:R-:W-:Y:S02]  /*8ae0*/  LEA R74, P4, R173, R40.reuse, 0x5 ;  /* 0x00000028ad4a7211 */ /* 0x080fe400078828ff */
[-C--:B------:R-:W-:Y:S02]  /*8af0*/  IADD3 R84, P5, R125, R40.reuse, RZ ;  /* 0x000000287d547210 */ /* 0x080fe40007fbe0ff */
[-C--:B------:R-:W-:Y:S02]  /*8b00*/  LEA.HI.X.SX32 R75, R75, R41.reuse, 0x1, P4 ;  /* 0x000000294b4b7211 */ /* 0x080fe400020f0eff */
[-C--:B------:R-:W-:Y:S02]  /*8b10*/  IADD3 R80, P4, R121, R40.reuse, RZ ;  /* 0x0000002879507210 */ /* 0x080fe40007f9e0ff */
[----:B------:R-:W-:Y:S02]  /*8b20*/  LEA.HI.X.SX32 R79, R79, R41, 0x1, P6 ;  /* 0x000000294f4f7211 */ /* 0x000fe400030f0eff */
[----:B------:R-:W-:-:S02]  /*8b30*/  IADD3 R86, P6, R129, R40, RZ ;  /* 0x0000002881567210 */ /* 0x000fc40007fde0ff */
[-C--:B------:R-:W-:Y:S02]  /*8b40*/  LEA.HI.X.SX32 R85, R85, R41.reuse, 0x1, P5 ;  /* 0x0000002955557211 */ /* 0x080fe400028f0eff */
[-C--:B------:R-:W-:Y:S02]  /*8b50*/  LEA.HI.X.SX32 R81, R81, R41.reuse, 0x1, P4 ;  /* 0x0000002951517211 */ /* 0x080fe400020f0eff */
[-C--:B------:R-:W-:Y:S02]  /*8b60*/  IADD3 R90, P5, R147, R40.reuse, RZ ;  /* 0x00000028935a7210 */ /* 0x080fe40007fbe0ff */
        /* <DEDUP_REMOVED lines=17> */
[-C--:B------:R-:W-:Y:S02]  /*8c80*/  LEA R108, P5, R173, R40.reuse, 0x6 ;  /* 0x00000028ad6c7211 */ /* 0x080fe400078a30ff */
        /* <DEDUP_REMOVED lines=62> */
[----:B---3--:R-:W-:-:S02]  /*9070*/  IADD3 R40, P6, R133, R40, RZ ;  /* 0x0000002885287210 */ /* 0x008fc40007fde0ff */
[----:B------:R-:W-:Y:S02]  /*9080*/  PRMT R4, R4, 0x7632, R4 ;  /* 0x0000763204047816 */ /* 0x000fe40000000004 */
[-C--:B------:R-:W-:Y:S02]  /*9090*/  LEA.HI.X.SX32 R145, R39, R41.reuse, 0x1, P4 ;  /* 0x0000002927917211 */ /* 0x080fe400020f0eff */
[-C--:B------:R-:W-:Y:S01]  /*90a0*/  LEA.HI.X.SX32 R133, R57, R41.reuse, 0x1, P5 ;  /* 0x0000002939857211 */ /* 0x080fe200028f0eff */
[----:B------:R3:W-:Y:S01]  /*90b0*/  STG.E.U16 desc[UR18][R42.64], R4 ;  /* 0x000000042a007986 */ /* 0x0007e2000c101512 */
[----:B------:R-:W-:Y:S02]  /*90c0*/  LEA.HI.X.SX32 R41, R3, R41, 0x1, P6 ;  /* 0x0000002903297211 */ /* 0x000fe400030f0eff */
[----:B------:R-:W-:Y:S01]  /*90d0*/  PRMT R3, R5, 0x7632, R3 ;  /* 0x0000763205037816 */ /* 0x000fe20000000003 */
[----:B------:R4:W-:Y:S01]  /*90e0*/  STG.E.U16 desc[UR18][R44.64], R5 ;  /* 0x000000052c007986 */ /* 0x0009e2000c101512 */
[----:B------:R-:W-:-:S02]  /*90f0*/  PRMT R39, R6, 0x7632, R39 ;  /* 0x0000763206277816 */ /* 0x000fc40000000027 */
[----:B0-----:R-:W-:Y:S01]  /*9100*/  PRMT R57, R25, 0x7632, R57 ;  /* 0x0000763219397816 */ /* 0x001fe20000000039 */
[----:B------:R0:W-:Y:S01]  /*9110*/  STG.E.U16 desc[UR18][R46.64], R3 ;  /* 0x000000032e007986 */ /* 0x0001e2000c101512 */
[----:B---3--:R-:W-:-:S03]  /*9120*/  PRMT R43, R7, 0x7632, R43 ;  /* 0x00007632072b7816 */ /* 0x008fc6000000002b */
[----:B------:R3:W-:Y:S01]  /*9130*/  STG.E.U16 desc[UR18][R48.64], R6 ;  /* 0x0000000630007986 */ /* 0x0007e2000c101512 */
[----:B------:R-:W-:Y:S02]  /*9140*/  PRMT R4, R13, 0x7632, R4 ;  /* 0x000076320d047816 */ /* 0x000fe40000000004 */
[----:B----4-:R-:W-:Y:S01]  /*9150*/  PRMT R45, R12, 0x7632, R45 ;  /* 0x000076320c2d7816 */ /* 0x010fe2000000002d */
[----:B------:R4:W-:Y:S01]  /*9160*/  STG.E.U16 desc[UR18][R50.64], R39 ;  /* 0x0000002732007986 */ /* 0x0009e2000c101512 */
[----:B------:R-:W-:Y:S02]  /*9170*/  PRMT R5, R15, 0x7632, R5 ;  /* 0x000076320f057816 */ /* 0x000fe40000000005 */
[----:B0-----:R-:W-:Y:S01]  /*9180*/  PRMT R3, R14, 0x7632, R3 ;  /* 0x000076320e037816 */ /* 0x001fe20000000003 */
[----:B------:R0:W-:Y:S01]  /*9190*/  STG.E.U16 desc[UR18][R52.64], R7 ;  /* 0x0000000734007986 */ /* 0x0001e2000c101512 */
[----:B------:R-:W-:-:S03]  /*91a0*/  PRMT R47, R20, 0x7632, R47 ;  /* 0x00007632142f7816 */ /* 0x000fc6000000002f */
[----:B------:R1:W-:Y:S01]  /*91b0*/  STG.E.U16 desc[UR18][R54.64], R43 ;  /* 0x0000002b36007986 */ /* 0x0003e2000c101512 */
[----:B---3--:R-:W-:Y:S02]  /*91c0*/  PRMT R6, R16, 0x7632, R6 ;  /* 0x0000763210067816 */ /* 0x008fe40000000006 */
[----:B------:R-:W-:Y:S01]  /*91d0*/  PRMT R49, R21, 0x7632, R49 ;  /* 0x0000763215317816 */ /* 0x000fe20000000031 */
[----:B------:R3:W-:Y:S01]  /*91e0*/  STG.E.U16 desc[UR18][R58.64], R12 ;  /* 0x0000000c3a007986 */ /* 0x0007e2000c101512 */
[----:B----4-:R-:W-:-:S03]  /*91f0*/  PRMT R51, R22, 0x7632, R51 ;  /* 0x0000763216337816 */ /* 0x010fc60000000033 */
[----:B------:R4:W-:Y:S01]  /*9200*/  STG.E.U16 desc[UR18][R60.64], R45 ;  /* 0x0000002d3c007986 */ /* 0x0009e2000c101512 */
[----:B0-----:R-:W-:Y:S02]  /*9210*/  PRMT R7, R17, 0x7632, R7 ;  /* 0x0000763211077816 */ /* 0x001fe40000000007 */
[----:B------:R-:W-:Y:S01]  /*9220*/  PRMT R53, R23, 0x7632, R53 ;  /* 0x0000763217357816 */ /* 0x000fe20000000035 */
[----:B------:R0:W-:Y:S01]  /*9230*/  STG.E.U16 desc[UR18][R62.64], R13 ;  /* 0x0000000d3e007986 */ /* 0x0001e2000c101512 */
[----:B-1----:R-:W-:Y:S02]  /*9240*/  PRMT R43, R18, 0x7632, R43 ;  /* 0x00007632122b7816 */ /* 0x002fe4000000002b */
[----:B------:R-:W-:Y:S01]  /*9250*/  PRMT R55, R24, 0x7632, R55 ;  /* 0x0000763218377816 */ /* 0x000fe20000000037 */
[----:B------:R1:W-:Y:S01]  /*9260*/  STG.E.U16 desc[UR18][R64.64], R4 ;  /* 0x0000000440007986 */ /* 0x0003e2000c101512 */
[----:B---3--:R-:W-:-:S03]  /*9270*/  PRMT R59, R26, 0x7632, R59 ;  /* 0x000076321a3b7816 */ /* 0x008fc6000000003b */
[----:B------:R-:W-:Y:S01]  /*9280*/  STG.E.U16 desc[UR18][R66.64], R14 ;  /* 0x0000000e42007986 */ /* 0x000fe2000c101512 */
[----:B----4-:R-:W-:Y:S02]  /*9290*/  PRMT R45, R19, 0x7632, R45 ;  /* 0x00007632132d7816 */ /* 0x010fe4000000002d */
[----:B------:R-:W-:Y:S01]  /*92a0*/  PRMT R61, R27, 0x7632, R61 ;  /* 0x000076321b3d7816 */ /* 0x000fe2000000003d */
[----:B------:R2:W-:Y:S01]  /*92b0*/  STG.E.U16 desc[UR18][R68.64], R3 ;  /* 0x0000000344007986 */ /* 0x0005e2000c101512 */
[----:B0-----:R-:W-:-:S03]  /*92c0*/  PRMT R63, R28, 0x7632, R63 ;  /* 0x000076321c3f7816 */ /* 0x001fc6000000003f */
[----:B------:R0:W-:Y:S01]  /*92d0*/  STG.E.U16 desc[UR18][R70.64], R15 ;  /* 0x0000000f46007986 */ /* 0x0001e2000c101512 */
[----:B-1----:R-:W-:-:S03]  /*92e0*/  PRMT R65, R29, 0x7632, R65 ;  /* 0x000076321d417816 */ /* 0x002fc60000000041 */
[----:B------:R-:W-:Y:S04]  /*92f0*/  STG.E.U16 desc[UR18][R72.64], R5 ;  /* 0x0000000548007986 */ /* 0x000fe8000c101512 */
[----:B------:R-:W-:Y:S01]  /*9300*/  STG.E.U16 desc[UR18][R74.64], R16 ;  /* 0x000000104a007986 */ /* 0x000fe2000c101512 */
[----:B--2---:R-:W-:-:S03]  /*9310*/  PRMT R3, R34, 0x7632, R3 ;  /* 0x0000763222037816 */ /* 0x004fc60000000003 */
[----:B------:R1:W-:Y:S01]  /*9320*/  STG.E.U16 desc[UR18][R76.64], R6 ;  /* 0x000000064c007986 */ /* 0x0003e2000c101512 */
[----:B0-----:R-:W-:-:S03]  /*9330*/  PRMT R70, R30, 0x7632, R70 ;  /* 0x000076321e467816 */ /* 0x001fc60000000046 */
[----:B------:R0:W-:Y:S04]  /*9340*/  STG.E.U16 desc[UR18][R78.64], R17 ;  /* 0x000000114e007986 */ /* 0x0001e8000c101512 */
[----:B------:R2:W-:Y:S04]  /*9350*/  STG.E.U16 desc[UR18][R80.64], R7 ;  /* 0x0000000750007986 */ /* 0x0005e8000c101512 */
[----:B------:R-:W3:Y:S01]  /*9360*/  LDS.128 R4, [R38] ;  /* 0x0000000026047984 */ /* 0x000ee20000000c00 */
[----:B-1----:R-:W-:-:S03]  /*9370*/  PRMT R76, R31, 0x7632, R76 ;  /* 0x000076321f4c7816 */ /* 0x002fc6000000004c */
[----:B------:R1:W-:Y:S01]  /*9380*/  STG.E.U16 desc[UR18][R84.64], R18 ;  /* 0x0000001254007986 */ /* 0x0003e2000c101512 */
[----:B0-----:R-:W-:-:S03]  /*9390*/  PRMT R78, R32, 0x7632, R78 ;  /* 0x00007632204e7816 */ /* 0x001fc6000000004e */
[----:B------:R-:W-:Y:S01]  /*93a0*/  STG.E.U16 desc[UR18][R86.64], R43 ;  /* 0x0000002b56007986 */ /* 0x000fe2000c101512 */
[----:B--2---:R-:W-:-:S03]  /*93b0*/  PRMT R80, R33, 0x7632, R80 ;  /* 0x0000763221507816 */ /* 0x004fc60000000050 */
[----:B------:R-:W-:Y:S04]  /*93c0*/  STG.E.U16 desc[UR18][R88.64], R19 ;  /* 0x0000001358007986 */ /* 0x000fe8000c101512 */
[----:B------:R-:W-:Y:S01]  /*93d0*/  STG.E.U16 desc[UR18][R90.64], R45 ;  /* 0x0000002d5a007986 */ /* 0x000fe2000c101512 */
[----:B-1----:R-:W-:-:S03]  /*93e0*/  PRMT R84, R35, 0x7632, R84 ;  /* 0x0000763223547816 */ /* 0x002fc60000000054 */
[----:B------:R-:W-:Y:S04]  /*93f0*/  STG.E.U16 desc[UR18][R92.64], R20 ;  /* 0x000000145c007986 */ /* 0x000fe8000c101512 */
[----:B------:R-:W-:Y:S04]  /*9400*/  STG.E.U16 desc[UR18][R94.64], R47 ;  /* 0x0000002f5e007986 */ /* 0x000fe8000c101512 */
[----:B------:R-:W-:Y:S04]  /*9410*/  STG.E.U16 desc[UR18][R96.64], R21 ;  /* 0x0000001560007986 */ /* 0x000fe8000c101512 */
[----:B------:R-:W-:Y:S04]  /*9420*/  STG.E.U16 desc[UR18][R98.64], R49 ;  /* 0x0000003162007986 */ /* 0x000fe8000c101512 */
[----:B------:R-:W-:Y:S04]  /*9430*/  STG.E.U16 desc[UR18][R100.64], R22 ;  /* 0x0000001664007986 */ /* 0x000fe8000c101512 */
[----:B------:R-:W-:Y:S01]  /*9440*/  STG.E.U16 desc[UR18][R102.64], R51 ;  /* 0x0000003366007986 */ /* 0x000fe2000c101512 */
[----:B---3--:R-:W-:-:S02]  /*9450*/  PRMT R74, R4, 0x7632, R74 ;  /* 0x00007632044a7816 */ /* 0x008fc4000000004a */
[----:B------:R-:W-:Y:S01]  /*9460*/  PRMT R68, R5, 0x7632, R68 ;  /* 0x0000763205447816 */ /* 0x000fe20000000044 */
[----:B------:R-:W-:Y:S01]  /*9470*/  STG.E.U16 desc[UR18][R104.64], R23 ;  /* 0x0000001768007986 */ /* 0x000fe2000c101512 */
[----:B------:R-:W-:Y:S02]  /*9480*/  PRMT R72, R6, 0x7632, R72 ;  /* 0x0000763206487816 */ /* 0x000fe40000000048 */
[----:B------:R-:W-:Y:S01]  /*9490*/  PRMT R66, R7, 0x7632, R66 ;  /* 0x0000763207427816 */ /* 0x000fe20000000042 */
[----:B------:R-:W-:Y:S04]  /*94a0*/  STG.E.U16 desc[UR18][R106.64], R53 ;  /* 0x000000356a007986 */ /* 0x000fe8000c101512 */
        /* <DEDUP_REMOVED lines=21> */
[----:B------:R0:W-:Y:S04]  /*9600*/  STG.E.U16 desc[UR18][R164.64], R3 ;  /* 0x00000003a4007986 */ /* 0x0001e8000c101512 */
[----:B------:R-:W-:Y:S04]  /*9610*/  STG.E.U16 desc[UR18][R166.64], R35 ;  /* 0x00000023a6007986 */ /* 0x000fe8000c101512 */
[----:B------:R-:W-:Y:S04]  /*9620*/  STG.E.U16 desc[UR18][R168.64], R84 ;  /* 0x00000054a8007986 */ /* 0x000fe8000c101512 */
[----:B------:R1:W-:Y:S01]  /*9630*/  STG.E.U16 desc[UR18][R170.64], R4 ;  /* 0x00000004aa007986 */ /* 0x0003e2000c101512 */
[----:B0-----:R-:W-:-:S03]  /*9640*/  FSEL R3, R8, -INF , P3 ;  /* 0xff80000008037808 */ /* 0x001fc60001800000 */
[----:B------:R-:W-:Y:S02]  /*9650*/  STG.E.U16 desc[UR18][R148.64], R74 ;  /* 0x0000004a94007986 */ /* 0x000fe4000c101512 */
[----:B------:R-:W-:Y:S01]  /*9660*/  FFMA R8, R3, 0.69314718246459960938, R10 ;  /* 0x3f31721803087823 */ /* 0x000fe2000000000a */
[C---:B------:R-:W-:Y:S01]  /*9670*/  SHF.L.U32 R3, R204.reuse, 0x2, RZ ;  /* 0x00000002cc037819 */ /* 0x040fe200000006ff */
[----:B------:R0:W-:Y:S01]  /*9680*/  STG.E.U16 desc[UR18][R142.64], R5 ;  /* 0x000000058e007986 */ /* 0x0001e2000c101512 */
[----:B------:R-:W2:Y:S03]  /*9690*/  LDC.64 R10, c[0x0][0x230] ;  /* 0x00008c00ff0a7b82 */ /* 0x000ea60000000a00 */
[----:B------:R-:W-:Y:S01]  /*96a0*/  STG.E.U16 desc[UR18][R136.64], R68 ;  /* 0x0000004488007986 */ /* 0x000fe2000c101512 */
[----:B-1----:R-:W-:-:S03]  /*96b0*/  IMAD.HI R4, R204, 0x4, RZ ;  /* 0x00000004cc047827 */ /* 0x002fc600078e02ff */
[----:B------:R-:W-:Y:S04]  /*96c0*/  STG.E.U16 desc[UR18][R138.64], R6 ;  /* 0x000000068a007986 */ /* 0x000fe8000c101512 */
[----:B------:R-:W-:Y:S01]  /*96d0*/  STG.E.U16 desc[UR18][R144.64], R72 ;  /* 0x0000004890007986 */ /* 0x000fe2000c101512 */
[----:B0-----:R-:W-:-:S03]  /*96e0*/  LOP3.LUT R5, R2, 0xf8, RZ, 0xc0, !PT ;  /* 0x000000f802057812 */ /* 0x001fc600078ec0ff */
[----:B------:R-:W-:Y:S04]  /*96f0*/  STG.E.U16 desc[UR18][R40.64], R7 ;  /* 0x0000000728007986 */ /* 0x000fe8000c101512 */
[----:B------:R-:W-:Y:S01]  /*9700*/  STG.E.U16 desc[UR18][R132.64], R66 ;  /* 0x0000004284007986 */ /* 0x000fe2000c101512 */
[----:B------:R-:W-:Y:S01]  /*9710*/  BAR.SYNC.DEFER_BLOCKING 0x0 ;  /* 0x0000000000007b1d */ /* 0x000fe20000010000 */
[----:B--2---:R-:W-:-:S04]  /*9720*/  IADD3 R2, P0, P1, R3, UR7, R10 ;  /* 0x0000000703027c10 */ /* 0x004fc8000f91e00a */
[----:B------:R-:W-:Y:S01]  /*9730*/  IADD3.X R3, R4, UR5, R11, P0, P1 ;  /* 0x0000000504037c10 */ /* 0x000fe200087e240b */
[----:B------:R-:W-:Y:S04]  /*9740*/  STS.64 [R5+UR17], R8 ;  /* 0x0000000805007988 */ /* 0x000fe80008000a11 */
[----:B------:R-:W-:Y:S01]  /*9750*/  STS.64 [R5+UR17+0x100], R36 ;  /* 0x0001002405007988 */ /* 0x000fe20008000a11 */
[----:B------:R-:W-:Y:S06]  /*9760*/  BAR.SYNC.DEFER_BLOCKING 0x0 ;  /* 0x0000000000007b1d */ /* 0x000fec0000010000 */
[----:B------:R-:W0:Y:S04]  /*9770*/  LDS R7, [R0] ;  /* 0x0000000000077984 */ /* 0x000e280000000800 */
[----:B0-----:R-:W-:Y:S01]  /*9780*/  STG.E desc[UR18][R2.64], R7 ;  /* 0x0000000702007986 */ /* 0x001fe2000c101912 */
[----:B------:R-:W-:Y:S05]  /*9790*/  EXIT ;  /* 0x000000000000794d */ /* 0x000fea0003800000 */
.L_x_2:
[----:B------:R-:W-:-:S00]  /*97a0*/  BRA `(.L_x_2) ;  /* 0xfffffffc00fc7947 */ /* 0x000fc0000383ffff */
[----:B------:R-:W-:-:S00]  /*97b0*/  NOP ;  /* 0x0000000000007918 */ /* 0x000fc00000000000 */
        /* <DEDUP_REMOVED lines=12> */
.L_x_3:


//--------------------- .nv.global.init           --------------------------
	.section	.nv.global.init,"aw",@progbits
.nv.global.init:
	.type		_$_str,@object
	.size		_$_str,(.L_0 - _$_str)
_$_str:
        /*0000*/ 	.byte	0x5f, 0x5f, 0x43, 0x55, 0x44, 0x41, 0x5f, 0x46, 0x54, 0x5a, 0x00
.L_0:


//--------------------- .nv.shared.attn_fwd       --------------------------
	.section	.nv.shared.attn_fwd,"aw",@nobits
	.sectionflags	@""
	.align	16
	.zero		1024


//--------------------- .nv.shared.reserved.0     --------------------------
	.section	.nv.shared.reserved.0,"aw",@nobits
	.weak		__nv_reservedSMEM_offset_0_alias
	.size		__nv_reservedSMEM_offset_0_alias, 0, 0
	.other		__nv_reservedSMEM_offset_0_alias,@"STO_CUDA_RESERVED_SHARED STV_DEFAULT"
__nv_reservedSMEM_offset_0_alias:
	.zero		0


//--------------------- .nv.constant0.attn_fwd    --------------------------
	.section	.nv.constant0.attn_fwd,"a",@progbits
	.sectionflags	@""
	.align	4
.nv.constant0.attn_fwd:
	.zero		664


//--------------------- SYMBOLS --------------------------

	.type		.nv.reservedSmem.offset0,@object
	.size		.nv.reservedSmem.offset0,0x4
